// auto-generated by cutlass_sweep.gemm — config: {"arch": "sm_90", "cluster_m": 1, "cluster_n": 1, "dtype": "int8", "dtype_b": "int8", "layout": "nt", "stages": 0, "tile_k": 128, "tile_m": 128, "tile_n": 64}
#include "cutlass/cutlass.h"
#include "cutlass/gemm/collective/collective_builder.hpp"
#include "cutlass/gemm/device/gemm_universal_adapter.h"
#include "cutlass/gemm/kernel/gemm_universal.hpp"
#include "cutlass/epilogue/collective/collective_builder.hpp"

using ElemA = int8_t;
using ElemB = int8_t;
using ElemCD = int8_t;
using Acc  = int32_t;
using TileShape    = cute::Shape<cute::_128, cute::_64, cute::_128>;
using ClusterShape = cute::Shape<cute::_1, cute::_1, cute::_1>;

using CollectiveEpilogue = typename cutlass::epilogue::collective::CollectiveBuilder<
    cutlass::arch::Sm90, cutlass::arch::OpClassTensorOp,
    TileShape, ClusterShape,
    cutlass::epilogue::collective::EpilogueTileAuto,
    Acc, Acc,
    ElemCD, cutlass::layout::RowMajor, 128 / cutlass::sizeof_bits<ElemCD>::value,
    ElemCD, cutlass::layout::RowMajor, 128 / cutlass::sizeof_bits<ElemCD>::value,
    cutlass::epilogue::collective::EpilogueScheduleAuto
  >::CollectiveOp;

using CollectiveMainloop = typename cutlass::gemm::collective::CollectiveBuilder<
    cutlass::arch::Sm90, cutlass::arch::OpClassTensorOp,
    ElemA, cutlass::layout::RowMajor, 128 / cutlass::sizeof_bits<ElemA>::value,
    ElemB, cutlass::layout::ColumnMajor, 128 / cutlass::sizeof_bits<ElemB>::value,
    Acc,
    TileShape, ClusterShape,
    cutlass::gemm::collective::StageCountAutoCarveout<static_cast<int>(sizeof(typename CollectiveEpilogue::SharedStorage))>,
    cutlass::gemm::collective::KernelScheduleAuto
  >::CollectiveOp;

using GemmKernel = cutlass::gemm::kernel::GemmUniversal<
    cute::Shape<int,int,int,int>,
    CollectiveMainloop,
    CollectiveEpilogue
>;
using Gemm = cutlass::gemm::device::GemmUniversalAdapter<GemmKernel>;

// Force the device kernel symbol into the cubin without needing a host main.
auto* _anchor = &cutlass::device_kernel<GemmKernel>;


// ===== COMPILED SASS (sm_90a) =====

	.target	sm_90a

	.elftype	@"ET_EXEC"


//--------------------- .note.nv.tkinfo           --------------------------
	.section	.note.nv.tkinfo,"",@"SHT_NOTE"
	.sectionflags	@"SHF_NOTE_NV_TKINFO"
	.tkinfo
        /*0018*/ 	.word	0x00000002
        /*0030*/ 	.string	""
        /*0030*/ 	.string	"ptxas"
        /*0030*/ 	.string	"Cuda compilation tools, release 13.0, V13.0.88"
        /*0030*/ 	.string	"Build cuda_13.0.r13.0/compiler.36424714_0"
        /*0030*/ 	.string	"-arch sm_90a -m 64 "



//--------------------- .note.nv.cuinfo           --------------------------
	.section	.note.nv.cuinfo,"",@"SHT_NOTE"
	.sectionflags	@"SHF_NOTE_NV_CUINFO"
        /*0018*/ 	.short	0x0002
        /*001a*/ 	.short	0x005a
        /*001c*/ 	.short	0x0082
	.zero		2


//--------------------- .nv.info                  --------------------------
	.section	.nv.info,"",@"SHT_CUDA_INFO"
	.align	4


	//----- nvinfo : EIATTR_REGCOUNT
	.align		4
        /*0000*/ 	.byte	0x04, 0x2f
        /*0002*/ 	.short	(.L_15 - .L_14)
	.align		4
.L_14:
        /*0004*/ 	.word	index@(_ZN7cutlass13device_kernelINS_4gemm6kernel13GemmUniversalIN4cute5tupleIJiiiiEEENS1_10collective13CollectiveMmaINS1_34MainloopSm90TmaGmmaWarpSpecializedILi9ENS5_IJNS4_1CILi1EEESB_SB_EEENS1_35KernelTmaWarpSpecializedCooperativeEEENS5_IJNSA_ILi128EEENSA_ILi64EEESF_EEEaNS5_IJlSB_lEEEaSI_NS4_8TiledMMAINS4_8MMA_AtomIJNS4_4SM904GMMA26MMA_64x64x32_S32S8S8_SS_TNEEEENS4_6LayoutINS5_IJNSA_ILi2EEESB_SB_EEENS5_IJSB_NSA_ILi0EEESS_EEEEENS5_IJNS4_10UnderscoreESV_SV_EEEEENS4_13SM90_TMA_LOADENS4_14ComposedLayoutINS4_7SwizzleILi3ELi4ELi3EEENS4_18smem_ptr_flag_bitsILi8EEENSP_INS5_IJNSA_ILi8EEESF_EEENS5_IJSF_SB_EEEEEEEvNS4_8identityESY_S18_vS19_EENS_8epilogue10collective6detail29Sm90TmaWarpSpecializedAdapterINS1C_15DefaultEpilogueIaSI_SI_NS1B_6thread17LinearCombinationIaLi1EiiLNS1G_9ScaleType4KindE0ELNS_15FloatRoundStyleE2EaEENS1_15EpilogueDefaultEEEEEvvEEEEvNT_6ParamsE)
        /*0008*/ 	.word	0x000000a8


	//----- nvinfo : EIATTR_FRAME_SIZE
	.align		4
.L_15:
        /*000c*/ 	.byte	0x04, 0x11
        /*000e*/ 	.short	(.L_17 - .L_16)
	.align		4
.L_16:
        /*0010*/ 	.word	index@(_ZN7cutlass13device_kernelINS_4gemm6kernel13GemmUniversalIN4cute5tupleIJiiiiEEENS1_10collective13CollectiveMmaINS1_34MainloopSm90TmaGmmaWarpSpecializedILi9ENS5_IJNS4_1CILi1EEESB_SB_EEENS1_35KernelTmaWarpSpecializedCooperativeEEENS5_IJNSA_ILi128EEENSA_ILi64EEESF_EEEaNS5_IJlSB_lEEEaSI_NS4_8TiledMMAINS4_8MMA_AtomIJNS4_4SM904GMMA26MMA_64x64x32_S32S8S8_SS_TNEEEENS4_6LayoutINS5_IJNSA_ILi2EEESB_SB_EEENS5_IJSB_NSA_ILi0EEESS_EEEEENS5_IJNS4_10UnderscoreESV_SV_EEEEENS4_13SM90_TMA_LOADENS4_14ComposedLayoutINS4_7SwizzleILi3ELi4ELi3EEENS4_18smem_ptr_flag_bitsILi8EEENSP_INS5_IJNSA_ILi8EEESF_EEENS5_IJSF_SB_EEEEEEEvNS4_8identityESY_S18_vS19_EENS_8epilogue10collective6detail29Sm90TmaWarpSpecializedAdapterINS1C_15DefaultEpilogueIaSI_SI_NS1B_6thread17LinearCombinationIaLi1EiiLNS1G_9ScaleType4KindE0ELNS_15FloatRoundStyleE2EaEENS1_15EpilogueDefaultEEEEEvvEEEEvNT_6ParamsE)
        /*0014*/ 	.word	0x00000000


	//----- nvinfo : EIATTR_MIN_STACK_SIZE
	.align		4
.L_17:
        /*0018*/ 	.byte	0x04, 0x12
        /*001a*/ 	.short	(.L_19 - .L_18)
	.align		4
.L_18:
        /*001c*/ 	.word	index@(_ZN7cutlass13device_kernelINS_4gemm6kernel13GemmUniversalIN4cute5tupleIJiiiiEEENS1_10collective13CollectiveMmaINS1_34MainloopSm90TmaGmmaWarpSpecializedILi9ENS5_IJNS4_1CILi1EEESB_SB_EEENS1_35KernelTmaWarpSpecializedCooperativeEEENS5_IJNSA_ILi128EEENSA_ILi64EEESF_EEEaNS5_IJlSB_lEEEaSI_NS4_8TiledMMAINS4_8MMA_AtomIJNS4_4SM904GMMA26MMA_64x64x32_S32S8S8_SS_TNEEEENS4_6LayoutINS5_IJNSA_ILi2EEESB_SB_EEENS5_IJSB_NSA_ILi0EEESS_EEEEENS5_IJNS4_10UnderscoreESV_SV_EEEEENS4_13SM90_TMA_LOADENS4_14ComposedLayoutINS4_7SwizzleILi3ELi4ELi3EEENS4_18smem_ptr_flag_bitsILi8EEENSP_INS5_IJNSA_ILi8EEESF_EEENS5_IJSF_SB_EEEEEEEvNS4_8identityESY_S18_vS19_EENS_8epilogue10collective6detail29Sm90TmaWarpSpecializedAdapterINS1C_15DefaultEpilogueIaSI_SI_NS1B_6thread17LinearCombinationIaLi1EiiLNS1G_9ScaleType4KindE0ELNS_15FloatRoundStyleE2EaEENS1_15EpilogueDefaultEEEEEvvEEEEvNT_6ParamsE)
        /*0020*/ 	.word	0x00000000
.L_19:


//--------------------- .nv.compat                --------------------------
	.section	.nv.compat,"",@"SHT_CUDA_COMPAT_INFO"
	.align	4
        /*0000*/ 	.byte	0x02, 0x09, 0x01, 0x00, 0x02, 0x02, 0x04, 0x00, 0x02, 0x05, 0x05, 0x00, 0x03, 0x07, 0x01, 0x01
        /*0010*/ 	.byte	0x02, 0x03, 0x01, 0x00, 0x02, 0x06, 0x01, 0x00, 0x04, 0x0b, 0x08, 0x00, 0x00, 0x00, 0x00, 0x00
        /*0020*/ 	.byte	0x00, 0x00, 0x00, 0x00


//--------------------- .nv.info._ZN7cutlass13device_kernelINS_4gemm6kernel13GemmUniversalIN4cute5tupleIJiiiiEEENS1_10collective13CollectiveMmaINS1_34MainloopSm90TmaGmmaWarpSpecializedILi9ENS5_IJNS4_1CILi1EEESB_SB_EEENS1_35KernelTmaWarpSpecializedCooperativeEEENS5_IJNSA_ILi128EEENSA_ILi64EEESF_EEEaNS5_IJlSB_lEEEaSI_NS4_8TiledMMAINS4_8MMA_AtomIJNS4_4SM904GMMA26MMA_64x64x32_S32S8S8_SS_TNEEEENS4_6LayoutINS5_IJNSA_ILi2EEESB_SB_EEENS5_IJSB_NSA_ILi0EEESS_EEEEENS5_IJNS4_10UnderscoreESV_SV_EEEEENS4_13SM90_TMA_LOADENS4_14ComposedLayoutINS4_7SwizzleILi3ELi4ELi3EEENS4_18smem_ptr_flag_bitsILi8EEENSP_INS5_IJNSA_ILi8EEESF_EEENS5_IJSF_SB_EEEEEEEvNS4_8identityESY_S18_vS19_EENS_8epilogue10collective6detail29Sm90TmaWarpSpecializedAdapterINS1C_15DefaultEpilogueIaSI_SI_NS1B_6thread17LinearCombinationIaLi1EiiLNS1G_9ScaleType4KindE0ELNS_15FloatRoundStyleE2EaEENS1_15EpilogueDefaultEEEEEvvEEEEvNT_6ParamsE --------------------------
	.section	.nv.info._ZN7cutlass13device_kernelINS_4gemm6kernel13GemmUniversalIN4cute5tupleIJiiiiEEENS1_10collective13CollectiveMmaINS1_34MainloopSm90TmaGmmaWarpSpecializedILi9ENS5_IJNS4_1CILi1EEESB_SB_EEENS1_35KernelTmaWarpSpecializedCooperativeEEENS5_IJNSA_ILi128EEENSA_ILi64EEESF_EEEaNS5_IJlSB_lEEEaSI_NS4_8TiledMMAINS4_8MMA_AtomIJNS4_4SM904GMMA26MMA_64x64x32_S32S8S8_SS_TNEEEENS4_6LayoutINS5_IJNSA_ILi2EEESB_SB_EEENS5_IJSB_NSA_ILi0EEESS_EEEEENS5_IJNS4_10UnderscoreESV_SV_EEEEENS4_13SM90_TMA_LOADENS4_14ComposedLayoutINS4_7SwizzleILi3ELi4ELi3EEENS4_18smem_ptr_flag_bitsILi8EEENSP_INS5_IJNSA_ILi8EEESF_EEENS5_IJSF_SB_EEEEEEEvNS4_8identityESY_S18_vS19_EENS_8epilogue10collective6detail29Sm90TmaWarpSpecializedAdapterINS1C_15DefaultEpilogueIaSI_SI_NS1B_6thread17LinearCombinationIaLi1EiiLNS1G_9ScaleType4KindE0ELNS_15FloatRoundStyleE2EaEENS1_15EpilogueDefaultEEEEEvvEEEEvNT_6ParamsE,"",@"SHT_CUDA_INFO"
	.sectionflags	@""
	.align	4


	//----- nvinfo : EIATTR_CUDA_API_VERSION
	.align		4
        /*0000*/ 	.byte	0x04, 0x37
        /*0002*/ 	.short	(.L_21 - .L_20)
.L_20:
        /*0004*/ 	.word	0x00000082


	//----- nvinfo : EIATTR_KPARAM_INFO
	.align		4
.L_21:
        /*0008*/ 	.byte	0x04, 0x17
        /*000a*/ 	.short	(.L_23 - .L_22)
.L_22:
        /*000c*/ 	.word	0x00000000
        /*0010*/ 	.short	0x0000
        /*0012*/ 	.short	0x0070
        /*0014*/ 	.byte	0x00, 0xf0, 0x01, 0x10


	//----- nvinfo : EIATTR_SPARSE_MMA_MASK
	.align		4
.L_23:
        /*0018*/ 	.byte	0x03, 0x50
        /*001a*/ 	.short	0x0000


	//----- nvinfo : EIATTR_MAXREG_COUNT
	.align		4
        /*001c*/ 	.byte	0x03, 0x1b
        /*001e*/ 	.short	0x00a8


	//----- nvinfo : EIATTR_NUM_BARRIERS
	.align		4
        /*0020*/ 	.byte	0x02, 0x4c
        /*0022*/ 	.byte	0x01
	.zero		1


	//----- nvinfo : EIATTR_EXTERNS
	.align		4
        /*0024*/ 	.byte	0x04, 0x0f
        /*0026*/ 	.short	(.L_25 - .L_24)


	//   ....[0]....
	.align		4
.L_24:
        /*0028*/ 	.word	index@(__assertfail)


	//----- nvinfo : EIATTR_MERCURY_ISA_VERSION
	.align		4
.L_25:
        /*002c*/ 	.byte	0x03, 0x5f
        /*002e*/ 	.short	0x0101


	//----- nvinfo : EIATTR_INT_WARP_WIDE_INSTR_OFFSETS
	.align		4
        /*0030*/ 	.byte	0x04, 0x31
        /*0032*/ 	.short	(.L_27 - .L_26)


	//   ....[0]....
.L_26:
        /*0034*/ 	.word	0x00000480


	//   ....[1]....
        /*0038*/ 	.word	0x000004b0


	//   ....[2]....
        /*003c*/ 	.word	0x00000590


	//----- nvinfo : EIATTR_COOP_GROUP_MASK_REGIDS
	.align		4
.L_27:
        /*0040*/ 	.byte	0x04, 0x29
        /*0042*/ 	.short	(.L_29 - .L_28)


	//   ....[0]....
.L_28:
        /*0044*/ 	.word	0xffffffff


	//   ....[1]....
        /*0048*/ 	.word	0xffffffff


	//   ....[2]....
        /*004c*/ 	.word	0xffffffff


	//   ....[3]....
        /*0050*/ 	.word	0xffffffff


	//   ....[4]....
        /*0054*/ 	.word	0xffffffff


	//----- nvinfo : EIATTR_COOP_GROUP_INSTR_OFFSETS
	.align		4
.L_29:
        /*0058*/ 	.byte	0x04, 0x28
        /*005a*/ 	.short	(.L_31 - .L_30)


	//   ....[0]....
.L_30:
        /*005c*/ 	.word	0x00000060


	//   ....[1]....
        /*0060*/ 	.word	0x00000070


	//   ....[2]....
        /*0064*/ 	.word	0x00000130


	//   ....[3]....
        /*0068*/ 	.word	0x00000390


	//   ....[4]....
        /*006c*/ 	.word	0x00001030


	//----- nvinfo : EIATTR_REG_RECONFIG
	.align		4
.L_31:
        /*0070*/ 	.byte	0x01, 0x54
	.zero		2


	//----- nvinfo : EIATTR_SYSCALL_OFFSETS
	.align		4
        /*0074*/ 	.byte	0x04, 0x46
        /*0076*/ 	.short	(.L_33 - .L_32)


	//   ....[0]....
.L_32:
        /*0078*/ 	.word	0x000011f0


	//----- nvinfo : EIATTR_MBARRIER_INSTR_OFFSETS
	.align		4
.L_33:
        /*007c*/ 	.byte	0x04, 0x39
        /*007e*/ 	.short	(.L_35 - .L_34)


	//   ....[0]....
.L_34:
        /*0080*/ 	.word	0x00000250
        /*0084*/ 	.word	0x000000ff
        /*0088*/ 	.word	0x00000000
        /*008c*/ 	.short	0x0100
        /*008e*/ 	.byte	0x08
	.zero		1


	//   ....[1]....
        /*0090*/ 	.word	0x00000260
        /*0094*/ 	.word	0x000000ff
        /*0098*/ 	.word	0x00000048
        /*009c*/ 	.short	0x0100
        /*009e*/ 	.byte	0x08
	.zero		1


	//   ....[2]....
        /*00a0*/ 	.word	0x00000270
        /*00a4*/ 	.word	0x000000ff
        /*00a8*/ 	.word	0x00000008
        /*00ac*/ 	.short	0x0100
        /*00ae*/ 	.byte	0x08
	.zero		1


	//   ....[3]....
        /*00b0*/ 	.word	0x00000280
        /*00b4*/ 	.word	0x000000ff
        /*00b8*/ 	.word	0x00000050
        /*00bc*/ 	.short	0x0100
        /*00be*/ 	.byte	0x08
	.zero		1


	//   ....[4]....
        /*00c0*/ 	.word	0x00000290
        /*00c4*/ 	.word	0x000000ff
        /*00c8*/ 	.word	0x00000010
        /*00cc*/ 	.short	0x0100
        /*00ce*/ 	.byte	0x08
	.zero		1


	//   ....[5]....
        /*00d0*/ 	.word	0x000002a0
        /*00d4*/ 	.word	0x000000ff
        /*00d8*/ 	.word	0x00000058
        /*00dc*/ 	.short	0x0100
        /*00de*/ 	.byte	0x08
	.zero		1


	//   ....[6]....
        /*00e0*/ 	.word	0x000002b0
        /*00e4*/ 	.word	0x000000ff
        /*00e8*/ 	.word	0x00000018
        /*00ec*/ 	.short	0x0100
        /*00ee*/ 	.byte	0x08
	.zero		1


	//   ....[7]....
        /*00f0*/ 	.word	0x000002c0
        /*00f4*/ 	.word	0x000000ff
        /*00f8*/ 	.word	0x00000060
        /*00fc*/ 	.short	0x0100
        /*00fe*/ 	.byte	0x08
	.zero		1


	//   ....[8]....
        /*0100*/ 	.word	0x000002d0
        /*0104*/ 	.word	0x000000ff
        /*0108*/ 	.word	0x00000020
        /*010c*/ 	.short	0x0100
        /*010e*/ 	.byte	0x08
	.zero		1


	//   ....[9]....
        /*0110*/ 	.word	0x000002e0
        /*0114*/ 	.word	0x000000ff
        /*0118*/ 	.word	0x00000068
        /*011c*/ 	.short	0x0100
        /*011e*/ 	.byte	0x08
	.zero		1


	//   ....[10]....
        /*0120*/ 	.word	0x000002f0
        /*0124*/ 	.word	0x000000ff
        /*0128*/ 	.word	0x00000028
        /*012c*/ 	.short	0x0100
        /*012e*/ 	.byte	0x08
	.zero		1


	//   ....[11]....
        /*0130*/ 	.word	0x00000300
        /*0134*/ 	.word	0x000000ff
        /*0138*/ 	.word	0x00000070
        /*013c*/ 	.short	0x0100
        /*013e*/ 	.byte	0x08
	.zero		1


	//   ....[12]....
        /*0140*/ 	.word	0x00000310
        /*0144*/ 	.word	0x000000ff
        /*0148*/ 	.word	0x00000030
        /*014c*/ 	.short	0x0100
        /*014e*/ 	.byte	0x08
	.zero		1


	//   ....[13]....
        /*0150*/ 	.word	0x00000320
        /*0154*/ 	.word	0x000000ff
        /*0158*/ 	.word	0x00000078
        /*015c*/ 	.short	0x0100
        /*015e*/ 	.byte	0x08
	.zero		1


	//   ....[14]....
        /*0160*/ 	.word	0x00000330
        /*0164*/ 	.word	0x000000ff
        /*0168*/ 	.word	0x00000038
        /*016c*/ 	.short	0x0100
        /*016e*/ 	.byte	0x08
	.zero		1


	//   ....[15]....
        /*0170*/ 	.word	0x00000340
        /*0174*/ 	.word	0x000000ff
        /*0178*/ 	.word	0x00000080
        /*017c*/ 	.short	0x0100
        /*017e*/ 	.byte	0x08
	.zero		1


	//   ....[16]....
        /*0180*/ 	.word	0x00000350
        /*0184*/ 	.word	0x000000ff
        /*0188*/ 	.word	0x00000040
        /*018c*/ 	.short	0x0100
        /*018e*/ 	.byte	0x08
	.zero		1


	//   ....[17]....
        /*0190*/ 	.word	0x00000360
        /*0194*/ 	.word	0x000000ff
        /*0198*/ 	.word	0x00000088
        /*019c*/ 	.short	0x0100
        /*019e*/ 	.byte	0x08
	.zero		1


	//   ....[18]....
        /*01a0*/ 	.word	0x00000600
        /*01a4*/ 	.word	0x000000ff
        /*01a8*/ 	.word	0x000000a0
        /*01ac*/ 	.short	0x0100
        /*01ae*/ 	.byte	0x06
	.zero		1


	//   ....[19]....
        /*01b0*/ 	.word	0x00000660
        /*01b4*/ 	.word	0x000000ff
        /*01b8*/ 	.word	0x000000a8
        /*01bc*/ 	.short	0x0100
        /*01be*/ 	.byte	0x06
	.zero		1


	//   ....[20]....
        /*01c0*/ 	.word	0x000012c0
        /*01c4*/ 	.word	0x00000003
        /*01c8*/ 	.word	0x00000000
        /*01cc*/ 	.short	0x010a
        /*01ce*/ 	.byte	0x3f
	.zero		1


	//   ....[21]....
        /*01d0*/ 	.word	0x00001300
        /*01d4*/ 	.word	0x00000003
        /*01d8*/ 	.word	0x00000000
        /*01dc*/ 	.short	0x010a
        /*01de*/ 	.byte	0x3f
	.zero		1


	//   ....[22]....
        /*01e0*/ 	.word	0x000016d0
        /*01e4*/ 	.word	0x00000005
        /*01e8*/ 	.word	0x00000000
        /*01ec*/ 	.short	0x010a
        /*01ee*/ 	.byte	0x3f
	.zero		1


	//   ....[23]....
        /*01f0*/ 	.word	0x00001710
        /*01f4*/ 	.word	0x00000005
        /*01f8*/ 	.word	0x00000000
        /*01fc*/ 	.short	0x010a
        /*01fe*/ 	.byte	0x3f
	.zero		1


	//   ....[24]....
        /*0200*/ 	.word	0x00001970
        /*0204*/ 	.word	0x00000004
        /*0208*/ 	.word	0x00000000
        /*020c*/ 	.short	0x0101
        /*020e*/ 	.byte	0x3f
	.zero		1


	//   ....[25]....
        /*0210*/ 	.word	0x00001b50
        /*0214*/ 	.word	0x00000000
        /*0218*/ 	.word	0x00000000
        /*021c*/ 	.short	0x0101
        /*021e*/ 	.byte	0x3f
	.zero		1


	//   ....[26]....
        /*0220*/ 	.word	0x00004a90
        /*0224*/ 	.word	0x0000000e
        /*0228*/ 	.word	0x00000048
        /*022c*/ 	.short	0x010a
        /*022e*/ 	.byte	0x3f
	.zero		1


	//   ....[27]....
        /*0230*/ 	.word	0x00004e10
        /*0234*/ 	.word	0x00000006
        /*0238*/ 	.word	0x000000a8
        /*023c*/ 	.short	0x0101
        /*023e*/ 	.byte	0x3f
	.zero		1


	//   ....[28]....
        /*0240*/ 	.word	0x00005540
        /*0244*/ 	.word	0x00000007
        /*0248*/ 	.word	0x00000000
        /*024c*/ 	.short	0x010a
        /*024e*/ 	.byte	0x3f
	.zero		1


	//   ....[29]....
        /*0250*/ 	.word	0x000055c0
        /*0254*/ 	.word	0x00000009
        /*0258*/ 	.word	0x00000000
        /*025c*/ 	.short	0x010a
        /*025e*/ 	.byte	0x3f
	.zero		1


	//   ....[30]....
        /*0260*/ 	.word	0x00005650
        /*0264*/ 	.word	0x00000006
        /*0268*/ 	.word	0x00000000
        /*026c*/ 	.short	0x010a
        /*026e*/ 	.byte	0x3f
	.zero		1


	//   ....[31]....
        /*0270*/ 	.word	0x000056e0
        /*0274*/ 	.word	0x00000009
        /*0278*/ 	.word	0x00000000
        /*027c*/ 	.short	0x010a
        /*027e*/ 	.byte	0x3f
	.zero		1


	//   ....[32]....
        /*0280*/ 	.word	0x00005770
        /*0284*/ 	.word	0x00000006
        /*0288*/ 	.word	0x00000000
        /*028c*/ 	.short	0x010a
        /*028e*/ 	.byte	0x3f
	.zero		1


	//   ....[33]....
        /*0290*/ 	.word	0x00005800
        /*0294*/ 	.word	0x00000009
        /*0298*/ 	.word	0x00000000
        /*029c*/ 	.short	0x010a
        /*029e*/ 	.byte	0x3f
	.zero		1


	//   ....[34]....
        /*02a0*/ 	.word	0x00005890
        /*02a4*/ 	.word	0x00000006
        /*02a8*/ 	.word	0x00000000
        /*02ac*/ 	.short	0x010a
        /*02ae*/ 	.byte	0x3f
	.zero		1


	//   ....[35]....
        /*02b0*/ 	.word	0x00005920
        /*02b4*/ 	.word	0x00000009
        /*02b8*/ 	.word	0x00000000
        /*02bc*/ 	.short	0x010a
        /*02be*/ 	.byte	0x3f
	.zero		1


	//   ....[36]....
        /*02c0*/ 	.word	0x000059b0
        /*02c4*/ 	.word	0x00000003
        /*02c8*/ 	.word	0x00000000
        /*02cc*/ 	.short	0x010a
        /*02ce*/ 	.byte	0x3f
	.zero		1


	//   ....[37]....
        /*02d0*/ 	.word	0x00005a10
        /*02d4*/ 	.word	0x00000003
        /*02d8*/ 	.word	0x00000000
        /*02dc*/ 	.short	0x010a
        /*02de*/ 	.byte	0x3f
	.zero		1


	//   ....[38]....
        /*02e0*/ 	.word	0x00005a60
        /*02e4*/ 	.word	0x00000005
        /*02e8*/ 	.word	0x00000000
        /*02ec*/ 	.short	0x010a
        /*02ee*/ 	.byte	0x3f
	.zero		1


	//   ....[39]....
        /*02f0*/ 	.word	0x00005b30
        /*02f4*/ 	.word	0x0000000e
        /*02f8*/ 	.word	0x00000048
        /*02fc*/ 	.short	0x010a
        /*02fe*/ 	.byte	0x3f
	.zero		1


	//   ....[40]....
        /*0300*/ 	.word	0x00005c00
        /*0304*/ 	.word	0x00000007
        /*0308*/ 	.word	0x00000000
        /*030c*/ 	.short	0x010a
        /*030e*/ 	.byte	0x3f
	.zero		1


	//   ....[41]....
        /*0310*/ 	.word	0x00005c50
        /*0314*/ 	.word	0x00000009
        /*0318*/ 	.word	0x00000000
        /*031c*/ 	.short	0x010a
        /*031e*/ 	.byte	0x3f
	.zero		1


	//   ....[42]....
        /*0320*/ 	.word	0x00005ca0
        /*0324*/ 	.word	0x00000006
        /*0328*/ 	.word	0x00000000
        /*032c*/ 	.short	0x010a
        /*032e*/ 	.byte	0x3f
	.zero		1


	//   ....[43]....
        /*0330*/ 	.word	0x00005cf0
        /*0334*/ 	.word	0x00000009
        /*0338*/ 	.word	0x00000000
        /*033c*/ 	.short	0x010a
        /*033e*/ 	.byte	0x3f
	.zero		1


	//   ....[44]....
        /*0340*/ 	.word	0x00005d40
        /*0344*/ 	.word	0x00000006
        /*0348*/ 	.word	0x00000000
        /*034c*/ 	.short	0x010a
        /*034e*/ 	.byte	0x3f
	.zero		1


	//   ....[45]....
        /*0350*/ 	.word	0x00005d90
        /*0354*/ 	.word	0x00000009
        /*0358*/ 	.word	0x00000000
        /*035c*/ 	.short	0x010a
        /*035e*/ 	.byte	0x3f
	.zero		1


	//   ....[46]....
        /*0360*/ 	.word	0x00005de0
        /*0364*/ 	.word	0x00000006
        /*0368*/ 	.word	0x00000000
        /*036c*/ 	.short	0x010a
        /*036e*/ 	.byte	0x3f
	.zero		1


	//   ....[47]....
        /*0370*/ 	.word	0x00005e30
        /*0374*/ 	.word	0x00000009
        /*0378*/ 	.word	0x00000000
        /*037c*/ 	.short	0x010a
        /*037e*/ 	.byte	0x3f
	.zero		1


	//----- nvinfo : EIATTR_NUM_MBARRIERS
	.align		4
.L_35:
        /*0380*/ 	.byte	0x03, 0x38
        /*0382*/ 	.short	0x0014


	//----- nvinfo : EIATTR_EXIT_INSTR_OFFSETS
	.align		4
        /*0384*/ 	.byte	0x04, 0x1c
        /*0386*/ 	.short	(.L_37 - .L_36)


	//   ....[0]....
.L_36:
        /*0388*/ 	.word	0x000006b0


	//   ....[1]....
        /*038c*/ 	.word	0x00000f70


	//   ....[2]....
        /*0390*/ 	.word	0x00004100


	//   ....[3]....
        /*0394*/ 	.word	0x00004730


	//   ....[4]....
        /*0398*/ 	.word	0x00005a00


	//----- nvinfo : EIATTR_MAX_THREADS
	.align		4
.L_37:
        /*039c*/ 	.byte	0x04, 0x05
        /*039e*/ 	.short	(.L_39 - .L_38)
.L_38:
        /*03a0*/ 	.word	0x00000180
        /*03a4*/ 	.word	0x00000001
        /*03a8*/ 	.word	0x00000001


	//----- nvinfo : EIATTR_CRS_STACK_SIZE
	.align		4
.L_39:
        /*03ac*/ 	.byte	0x04, 0x1e
        /*03ae*/ 	.short	(.L_41 - .L_40)
.L_40:
        /*03b0*/ 	.word	0x00000000


	//----- nvinfo : EIATTR_CBANK_PARAM_SIZE
	.align		4
.L_41:
        /*03b4*/ 	.byte	0x03, 0x19
        /*03b6*/ 	.short	0x0470


	//----- nvinfo : EIATTR_PARAM_CBANK
	.align		4
        /*03b8*/ 	.byte	0x04, 0x0a
        /*03ba*/ 	.short	(.L_43 - .L_42)
	.align		4
.L_42:
        /*03bc*/ 	.word	index@(.nv.constant0._ZN7cutlass13device_kernelINS_4gemm6kernel13GemmUniversalIN4cute5tupleIJiiiiEEENS1_10collective13CollectiveMmaINS1_34MainloopSm90TmaGmmaWarpSpecializedILi9ENS5_IJNS4_1CILi1EEESB_SB_EEENS1_35KernelTmaWarpSpecializedCooperativeEEENS5_IJNSA_ILi128EEENSA_ILi64EEESF_EEEaNS5_IJlSB_lEEEaSI_NS4_8TiledMMAINS4_8MMA_AtomIJNS4_4SM904GMMA26MMA_64x64x32_S32S8S8_SS_TNEEEENS4_6LayoutINS5_IJNSA_ILi2EEESB_SB_EEENS5_IJSB_NSA_ILi0EEESS_EEEEENS5_IJNS4_10UnderscoreESV_SV_EEEEENS4_13SM90_TMA_LOADENS4_14ComposedLayoutINS4_7SwizzleILi3ELi4ELi3EEENS4_18smem_ptr_flag_bitsILi8EEENSP_INS5_IJNSA_ILi8EEESF_EEENS5_IJSF_SB_EEEEEEEvNS4_8identityESY_S18_vS19_EENS_8epilogue10collective6detail29Sm90TmaWarpSpecializedAdapterINS1C_15DefaultEpilogueIaSI_SI_NS1B_6thread17LinearCombinationIaLi1EiiLNS1G_9ScaleType4KindE0ELNS_15FloatRoundStyleE2EaEENS1_15EpilogueDefaultEEEEEvvEEEEvNT_6ParamsE)
        /*03c0*/ 	.short	0x0210
        /*03c2*/ 	.short	0x0470


	//----- nvinfo : EIATTR_SW_WAR
	.align		4
.L_43:
        /*03c4*/ 	.byte	0x04, 0x36
        /*03c6*/ 	.short	(.L_45 - .L_44)
.L_44:
        /*03c8*/ 	.word	0x00000008
.L_45:


//--------------------- .nv.callgraph             --------------------------
	.section	.nv.callgraph,"",@"SHT_CUDA_CALLGRAPH"
	.align	4
	.sectionentsize	8
	.align		4
        /*0000*/ 	.word	0x00000000
	.align		4
        /*0004*/ 	.word	0xffffffff
	.align		4
        /*0008*/ 	.word	index@(_ZN7cutlass13device_kernelINS_4gemm6kernel13GemmUniversalIN4cute5tupleIJiiiiEEENS1_10collective13CollectiveMmaINS1_34MainloopSm90TmaGmmaWarpSpecializedILi9ENS5_IJNS4_1CILi1EEESB_SB_EEENS1_35KernelTmaWarpSpecializedCooperativeEEENS5_IJNSA_ILi128EEENSA_ILi64EEESF_EEEaNS5_IJlSB_lEEEaSI_NS4_8TiledMMAINS4_8MMA_AtomIJNS4_4SM904GMMA26MMA_64x64x32_S32S8S8_SS_TNEEEENS4_6LayoutINS5_IJNSA_ILi2EEESB_SB_EEENS5_IJSB_NSA_ILi0EEESS_EEEEENS5_IJNS4_10UnderscoreESV_SV_EEEEENS4_13SM90_TMA_LOADENS4_14ComposedLayoutINS4_7SwizzleILi3ELi4ELi3EEENS4_18smem_ptr_flag_bitsILi8EEENSP_INS5_IJNSA_ILi8EEESF_EEENS5_IJSF_SB_EEEEEEEvNS4_8identityESY_S18_vS19_EENS_8epilogue10collective6detail29Sm90TmaWarpSpecializedAdapterINS1C_15DefaultEpilogueIaSI_SI_NS1B_6thread17LinearCombinationIaLi1EiiLNS1G_9ScaleType4KindE0ELNS_15FloatRoundStyleE2EaEENS1_15EpilogueDefaultEEEEEvvEEEEvNT_6ParamsE)
	.align		4
        /*000c*/ 	.word	index@(__assertfail)
	.align		4
        /*0010*/ 	.word	0x00000000
	.align		4
        /*0014*/ 	.word	0xfffffffe
	.align		4
        /*0018*/ 	.word	0x00000000
	.align		4
        /*001c*/ 	.word	0xfffffffd
	.align		4
        /*0020*/ 	.word	0x00000000
	.align		4
        /*0024*/ 	.word	0xfffffffc


//--------------------- .nv.constant4             --------------------------
	.section	.nv.constant4,"a",@progbits
	.align	8
	.align		8
.nv.constant4:
        /*0000*/ 	.dword	__assertfail
	.align		8
        /*0008*/ 	.dword	__unnamed_1
	.align		8
        /*0010*/ 	.dword	_ZN40_INTERNAL_f292e35d_4_k_cu_ffb39515_299974cuda3std3__45__cpo5beginE
	.align		8
        /*0018*/ 	.dword	_ZN40_INTERNAL_f292e35d_4_k_cu_ffb39515_299974cuda3std3__45__cpo3endE
	.align		8
        /*0020*/ 	.dword	_ZN40_INTERNAL_f292e35d_4_k_cu_ffb39515_299974cuda3std3__45__cpo6cbeginE
	.align		8
        /*0028*/ 	.dword	_ZN40_INTERNAL_f292e35d_4_k_cu_ffb39515_299974cuda3std3__45__cpo4cendE
	.align		8
        /*0030*/ 	.dword	_ZN40_INTERNAL_f292e35d_4_k_cu_ffb39515_299974cuda3std3__442_GLOBAL__N__f292e35d_4_k_cu_ffb39515_299976ignoreE
	.align		8
        /*0038*/ 	.dword	_ZN40_INTERNAL_f292e35d_4_k_cu_ffb39515_299974cuda3std3__419piecewise_constructE
	.align		8
        /*0040*/ 	.dword	_ZN40_INTERNAL_f292e35d_4_k_cu_ffb39515_299974cuda3std3__48in_placeE
	.align		8
        /*0048*/ 	.dword	_ZN40_INTERNAL_f292e35d_4_k_cu_ffb39515_299974cuda3std6ranges3__45__cpo4swapE
	.align		8
        /*0050*/ 	.dword	_ZN40_INTERNAL_f292e35d_4_k_cu_ffb39515_299974cuda3std6ranges3__45__cpo9iter_moveE
	.align		8
        /*0058*/ 	.dword	_ZN40_INTERNAL_f292e35d_4_k_cu_ffb39515_299974cute7productE
	.align		8
        /*0060*/ 	.dword	_ZN40_INTERNAL_f292e35d_4_k_cu_ffb39515_299974cute1_E
	.align		8
        /*0068*/ 	.dword	$str$22
	.align		8
        /*0070*/ 	.dword	$str$23


//--------------------- .text._ZN7cutlass13device_kernelINS_4gemm6kernel13GemmUniversalIN4cute5tupleIJiiiiEEENS1_10collective13CollectiveMmaINS1_34MainloopSm90TmaGmmaWarpSpecializedILi9ENS5_IJNS4_1CILi1EEESB_SB_EEENS1_35KernelTmaWarpSpecializedCooperativeEEENS5_IJNSA_ILi128EEENSA_ILi64EEESF_EEEaNS5_IJlSB_lEEEaSI_NS4_8TiledMMAINS4_8MMA_AtomIJNS4_4SM904GMMA26MMA_64x64x32_S32S8S8_SS_TNEEEENS4_6LayoutINS5_IJNSA_ILi2EEESB_SB_EEENS5_IJSB_NSA_ILi0EEESS_EEEEENS5_IJNS4_10UnderscoreESV_SV_EEEEENS4_13SM90_TMA_LOADENS4_14ComposedLayoutINS4_7SwizzleILi3ELi4ELi3EEENS4_18smem_ptr_flag_bitsILi8EEENSP_INS5_IJNSA_ILi8EEESF_EEENS5_IJSF_SB_EEEEEEEvNS4_8identityESY_S18_vS19_EENS_8epilogue10collective6detail29Sm90TmaWarpSpecializedAdapterINS1C_15DefaultEpilogueIaSI_SI_NS1B_6thread17LinearCombinationIaLi1EiiLNS1G_9ScaleType4KindE0ELNS_15FloatRoundStyleE2EaEENS1_15EpilogueDefaultEEEEEvvEEEEvNT_6ParamsE --------------------------
	.section	.text._ZN7cutlass13device_kernelINS_4gemm6kernel13GemmUniversalIN4cute5tupleIJiiiiEEENS1_10collective13CollectiveMmaINS1_34MainloopSm90TmaGmmaWarpSpecializedILi9ENS5_IJNS4_1CILi1EEESB_SB_EEENS1_35KernelTmaWarpSpecializedCooperativeEEENS5_IJNSA_ILi128EEENSA_ILi64EEESF_EEEaNS5_IJlSB_lEEEaSI_NS4_8TiledMMAINS4_8MMA_AtomIJNS4_4SM904GMMA26MMA_64x64x32_S32S8S8_SS_TNEEEENS4_6LayoutINS5_IJNSA_ILi2EEESB_SB_EEENS5_IJSB_NSA_ILi0EEESS_EEEEENS5_IJNS4_10UnderscoreESV_SV_EEEEENS4_13SM90_TMA_LOADENS4_14ComposedLayoutINS4_7SwizzleILi3ELi4ELi3EEENS4_18smem_ptr_flag_bitsILi8EEENSP_INS5_IJNSA_ILi8EEESF_EEENS5_IJSF_SB_EEEEEEEvNS4_8identityESY_S18_vS19_EENS_8epilogue10collective6detail29Sm90TmaWarpSpecializedAdapterINS1C_15DefaultEpilogueIaSI_SI_NS1B_6thread17LinearCombinationIaLi1EiiLNS1G_9ScaleType4KindE0ELNS_15FloatRoundStyleE2EaEENS1_15EpilogueDefaultEEEEEvvEEEEvNT_6ParamsE,"ax",@progbits
	.align	128
.text._ZN7cutlass13device_kernelINS_4gemm6kernel13GemmUniversalIN4cute5tupleIJiiiiEEENS1_10collective13CollectiveMmaINS1_34MainloopSm90TmaGmmaWarpSpecializedILi9ENS5_IJNS4_1CILi1EEESB_SB_EEENS1_35KernelTmaWarpSpecializedCooperativeEEENS5_IJNSA_ILi128EEENSA_ILi64EEESF_EEEaNS5_IJlSB_lEEEaSI_NS4_8TiledMMAINS4_8MMA_AtomIJNS4_4SM904GMMA26MMA_64x64x32_S32S8S8_SS_TNEEEENS4_6LayoutINS5_IJNSA_ILi2EEESB_SB_EEENS5_IJSB_NSA_ILi0EEESS_EEEEENS5_IJNS4_10UnderscoreESV_SV_EEEEENS4_13SM90_TMA_LOADENS4_14ComposedLayoutINS4_7SwizzleILi3ELi4ELi3EEENS4_18smem_ptr_flag_bitsILi8EEENSP_INS5_IJNSA_ILi8EEESF_EEENS5_IJSF_SB_EEEEEEEvNS4_8identityESY_S18_vS19_EENS_8epilogue10collective6detail29Sm90TmaWarpSpecializedAdapterINS1C_15DefaultEpilogueIaSI_SI_NS1B_6thread17LinearCombinationIaLi1EiiLNS1G_9ScaleType4KindE0ELNS_15FloatRoundStyleE2EaEENS1_15EpilogueDefaultEEEEEvvEEEEvNT_6ParamsE:
        .type           _ZN7cutlass13device_kernelINS_4gemm6kernel13GemmUniversalIN4cute5tupleIJiiiiEEENS1_10collective13CollectiveMmaINS1_34MainloopSm90TmaGmmaWarpSpecializedILi9ENS5_IJNS4_1CILi1EEESB_SB_EEENS1_35KernelTmaWarpSpecializedCooperativeEEENS5_IJNSA_ILi128EEENSA_ILi64EEESF_EEEaNS5_IJlSB_lEEEaSI_NS4_8TiledMMAINS4_8MMA_AtomIJNS4_4SM904GMMA26MMA_64x64x32_S32S8S8_SS_TNEEEENS4_6LayoutINS5_IJNSA_ILi2EEESB_SB_EEENS5_IJSB_NSA_ILi0EEESS_EEEEENS5_IJNS4_10UnderscoreESV_SV_EEEEENS4_13SM90_TMA_LOADENS4_14ComposedLayoutINS4_7SwizzleILi3ELi4ELi3EEENS4_18smem_ptr_flag_bitsILi8EEENSP_INS5_IJNSA_ILi8EEESF_EEENS5_IJSF_SB_EEEEEEEvNS4_8identityESY_S18_vS19_EENS_8epilogue10collective6detail29Sm90TmaWarpSpecializedAdapterINS1C_15DefaultEpilogueIaSI_SI_NS1B_6thread17LinearCombinationIaLi1EiiLNS1G_9ScaleType4KindE0ELNS_15FloatRoundStyleE2EaEENS1_15EpilogueDefaultEEEEEvvEEEEvNT_6ParamsE,@function
        .size           _ZN7cutlass13device_kernelINS_4gemm6kernel13GemmUniversalIN4cute5tupleIJiiiiEEENS1_10collective13CollectiveMmaINS1_34MainloopSm90TmaGmmaWarpSpecializedILi9ENS5_IJNS4_1CILi1EEESB_SB_EEENS1_35KernelTmaWarpSpecializedCooperativeEEENS5_IJNSA_ILi128EEENSA_ILi64EEESF_EEEaNS5_IJlSB_lEEEaSI_NS4_8TiledMMAINS4_8MMA_AtomIJNS4_4SM904GMMA26MMA_64x64x32_S32S8S8_SS_TNEEEENS4_6LayoutINS5_IJNSA_ILi2EEESB_SB_EEENS5_IJSB_NSA_ILi0EEESS_EEEEENS5_IJNS4_10UnderscoreESV_SV_EEEEENS4_13SM90_TMA_LOADENS4_14ComposedLayoutINS4_7SwizzleILi3ELi4ELi3EEENS4_18smem_ptr_flag_bitsILi8EEENSP_INS5_IJNSA_ILi8EEESF_EEENS5_IJSF_SB_EEEEEEEvNS4_8identityESY_S18_vS19_EENS_8epilogue10collective6detail29Sm90TmaWarpSpecializedAdapterINS1C_15DefaultEpilogueIaSI_SI_NS1B_6thread17LinearCombinationIaLi1EiiLNS1G_9ScaleType4KindE0ELNS_15FloatRoundStyleE2EaEENS1_15EpilogueDefaultEEEEEvvEEEEvNT_6ParamsE,(.L_x_145 - _ZN7cutlass13device_kernelINS_4gemm6kernel13GemmUniversalIN4cute5tupleIJiiiiEEENS1_10collective13CollectiveMmaINS1_34MainloopSm90TmaGmmaWarpSpecializedILi9ENS5_IJNS4_1CILi1EEESB_SB_EEENS1_35KernelTmaWarpSpecializedCooperativeEEENS5_IJNSA_ILi128EEENSA_ILi64EEESF_EEEaNS5_IJlSB_lEEEaSI_NS4_8TiledMMAINS4_8MMA_AtomIJNS4_4SM904GMMA26MMA_64x64x32_S32S8S8_SS_TNEEEENS4_6LayoutINS5_IJNSA_ILi2EEESB_SB_EEENS5_IJSB_NSA_ILi0EEESS_EEEEENS5_IJNS4_10UnderscoreESV_SV_EEEEENS4_13SM90_TMA_LOADENS4_14ComposedLayoutINS4_7SwizzleILi3ELi4ELi3EEENS4_18smem_ptr_flag_bitsILi8EEENSP_INS5_IJNSA_ILi8EEESF_EEENS5_IJSF_SB_EEEEEEEvNS4_8identityESY_S18_vS19_EENS_8epilogue10collective6detail29Sm90TmaWarpSpecializedAdapterINS1C_15DefaultEpilogueIaSI_SI_NS1B_6thread17LinearCombinationIaLi1EiiLNS1G_9ScaleType4KindE0ELNS_15FloatRoundStyleE2EaEENS1_15EpilogueDefaultEEEEEvvEEEEvNT_6ParamsE)
        .other          _ZN7cutlass13device_kernelINS_4gemm6kernel13GemmUniversalIN4cute5tupleIJiiiiEEENS1_10collective13CollectiveMmaINS1_34MainloopSm90TmaGmmaWarpSpecializedILi9ENS5_IJNS4_1CILi1EEESB_SB_EEENS1_35KernelTmaWarpSpecializedCooperativeEEENS5_IJNSA_ILi128EEENSA_ILi64EEESF_EEEaNS5_IJlSB_lEEEaSI_NS4_8TiledMMAINS4_8MMA_AtomIJNS4_4SM904GMMA26MMA_64x64x32_S32S8S8_SS_TNEEEENS4_6LayoutINS5_IJNSA_ILi2EEESB_SB_EEENS5_IJSB_NSA_ILi0EEESS_EEEEENS5_IJNS4_10UnderscoreESV_SV_EEEEENS4_13SM90_TMA_LOADENS4_14ComposedLayoutINS4_7SwizzleILi3ELi4ELi3EEENS4_18smem_ptr_flag_bitsILi8EEENSP_INS5_IJNSA_ILi8EEESF_EEENS5_IJSF_SB_EEEEEEEvNS4_8identityESY_S18_vS19_EENS_8epilogue10collective6detail29Sm90TmaWarpSpecializedAdapterINS1C_15DefaultEpilogueIaSI_SI_NS1B_6thread17LinearCombinationIaLi1EiiLNS1G_9ScaleType4KindE0ELNS_15FloatRoundStyleE2EaEENS1_15EpilogueDefaultEEEEEvvEEEEvNT_6ParamsE,@"STO_CUDA_ENTRY STV_DEFAULT"
_ZN7cutlass13device_kernelINS_4gemm6kernel13GemmUniversalIN4cute5tupleIJiiiiEEENS1_10collective13CollectiveMmaINS1_34MainloopSm90TmaGmmaWarpSpecializedILi9ENS5_IJNS4_1CILi1EEESB_SB_EEENS1_35KernelTmaWarpSpecializedCooperativeEEENS5_IJNSA_ILi128EEENSA_ILi64EEESF_EEEaNS5_IJlSB_lEEEaSI_NS4_8TiledMMAINS4_8MMA_AtomIJNS4_4SM904GMMA26MMA_64x64x32_S32S8S8_SS_TNEEEENS4_6LayoutINS5_IJNSA_ILi2EEESB_SB_EEENS5_IJSB_NSA_ILi0EEESS_EEEEENS5_IJNS4_10UnderscoreESV_SV_EEEEENS4_13SM90_TMA_LOADENS4_14ComposedLayoutINS4_7SwizzleILi3ELi4ELi3EEENS4_18smem_ptr_flag_bitsILi8EEENSP_INS5_IJNSA_ILi8EEESF_EEENS5_IJSF_SB_EEEEEEEvNS4_8identityESY_S18_vS19_EENS_8epilogue10collective6detail29Sm90TmaWarpSpecializedAdapterINS1C_15DefaultEpilogueIaSI_SI_NS1B_6thread17LinearCombinationIaLi1EiiLNS1G_9ScaleType4KindE0ELNS_15FloatRoundStyleE2EaEENS1_15EpilogueDefaultEEEEEvvEEEEvNT_6ParamsE:
[----:B------:R-:W0:Y:S01]  /*0000*/  LDC R1, c[0x0][0x28] ;  /* 0x00000a00ff017b82 */ /* 0x000e220000000800 */
[----:B------:R-:W1:Y:S01]  /*0010*/  S2R R18, SR_TID.X ;  /* 0x0000000000127919 */ /* 0x000e620000002100 */
[----:B------:R-:W-:Y:S01]  /*0020*/  ELECT P0, URZ, PT ;  /* 0x00000000003f782f */ /* 0x000fe20003800000 */
[----:B------:R-:W-:Y:S01]  /*0030*/  BSSY B0, `(.L_x_0) ;  /* 0x000000f000007945 */ /* 0x000fe20003800000 */
[--C-:B-1----:R-:W-:Y:S02]  /*0040*/  SHF.R.U32.HI R0, RZ, 0x5, R18.reuse ;  /* 0x00000005ff007819 */ /* 0x102fe40000011612 */
[----:B------:R-:W-:-:S03]  /*0050*/  SHF.R.U32.HI R2, RZ, 0x7, R18 ;  /* 0x00000007ff027819 */ /* 0x000fc60000011612 */
[----:B------:R-:W1:Y:S04]  /*0060*/  SHFL.IDX PT, R5, R0, RZ, 0x1f ;  /* 0x00001fff00057589 */ /* 0x000e6800000e0000 */
[----:B------:R2:W3:Y:S01]  /*0070*/  SHFL.IDX PT, R8, R2, RZ, 0x1f ;  /* 0x00001fff02087589 */ /* 0x0004e200000e0000 */
[----:B-1----:R-:W-:-:S13]  /*0080*/  ISETP.NE.OR P0, PT, R5, RZ, !P0 ;  /* 0x000000ff0500720c */ /* 0x002fda0004705670 */
[----:B0-23--:R-:W-:Y:S05]  /*0090*/  @P0 BRA `(.L_x_1) ;  /* 0x0000000000200947 */ /* 0x00dfea0003800000 */
[----:B------:R-:W-:Y:S02]  /*00a0*/  ULDC.64 UR4, c[0x0][0x198] ;  /* 0x0000660000047ab9 */ /* 0x000fe40000000a00 */
[----:B------:R-:W-:Y:S02]  /*00b0*/  UIADD3 UR6, UP0, UR4, 0xf0, URZ ;  /* 0x000000f004067890 */ /* 0x000fe4000ff1e03f */
[----:B------:R-:W-:Y:S02]  /*00c0*/  UIADD3 UR4, UP1, UR4, 0x1f0, URZ ;  /* 0x000001f004047890 */ /* 0x000fe4000ff3e03f */
[----:B------:R-:W-:Y:S02]  /*00d0*/  UIADD3.X UR7, URZ, UR5, URZ, UP0, !UPT ;  /* 0x000000053f077290 */ /* 0x000fe400087fe43f */
[----:B------:R-:W-:-:S07]  /*00e0*/  UIADD3.X UR5, URZ, UR5, URZ, UP1, !UPT ;  /* 0x000000053f057290 */ /* 0x000fce0008ffe43f */
[----:B------:R0:W-:Y:S02]  /*00f0*/  UTMACCTL.PF [UR6] ;  /* 0x00000000060079b9 */ /* 0x0001e40008040000 */
[----:B------:R0:W-:Y:S02]  /*0100*/  UTMACCTL.PF [UR4] ;  /* 0x00000000040079b9 */ /* 0x0001e40008040000 */
[----:B0-----:R-:W-:Y:S01]  /*0110*/  NOP ;  /* 0x0000000000007918 */ /* 0x001fe20000000000 */
.L_x_1:
[----:B------:R-:W-:Y:S05]  /*0120*/  BSYNC B0 ;  /* 0x0000000000007941 */ /* 0x000fea0003800000 */
.L_x_0:
[----:B------:R-:W0:Y:S02]  /*0130*/  SHFL.IDX PT, R2, R0, RZ, 0x1f ;  /* 0x00001fff00027589 */ /* 0x000e2400000e0000 */
[----:B0-----:R-:W-:-:S13]  /*0140*/  ISETP.NE.AND P0, PT, R2, RZ, PT ;  /* 0x000000ff0200720c */ /* 0x001fda0003f05270 */
[----:B------:R-:W-:Y:S05]  /*0150*/  @P0 BRA `(.L_x_2) ;  /* 0x00000000008c0947 */ /* 0x000fea0003800000 */
[----:B------:R-:W-:Y:S01]  /*0160*/  ELECT P0, URZ, PT ;  /* 0x00000000003f782f */ /* 0x000fe20003800000 */
[----:B------:R-:W-:-:S12]  /*0170*/  BSSY B0, `(.L_x_2) ;  /* 0x0000021000007945 */ /* 0x000fd80003800000 */
[----:B------:R-:W-:Y:S05]  /*0180*/  @!P0 BRA `(.L_x_3) ;  /* 0x00000000007c8947 */ /* 0x000fea0003800000 */
[----:B------:R-:W0:Y:S01]  /*0190*/  S2UR UR8, SR_CgaCtaId ;  /* 0x00000000000879c3 */ /* 0x000e220000008800 */
[----:B------:R-:W-:Y:S01]  /*01a0*/  UMOV UR4, 0x400 ;  /* 0x0000040000047882 */ /* 0x000fe20000000000 */
[----:B------:R-:W-:Y:S01]  /*01b0*/  UMOV UR5, 0x1 ;  /* 0x0000000100057882 */ /* 0x000fe20000000000 */
[----:B------:R-:W-:Y:S02]  /*01c0*/  UMOV UR6, 0x100 ;  /* 0x0000010000067882 */ /* 0x000fe40000000000 */
[----:B------:R-:W-:-:S04]  /*01d0*/  UIADD3 UR6, -UR6, 0x100000, URZ ;  /* 0x0010000006067890 */ /* 0x000fc8000fffe13f */
[----:B------:R-:W-:Y:S02]  /*01e0*/  USHF.L.U32 UR7, UR6, 0xb, URZ ;  /* 0x0000000b06077899 */ /* 0x000fe4000800063f */
[----:B------:R-:W-:Y:S02]  /*01f0*/  USHF.L.U32 UR6, UR6, 0x1, URZ ;  /* 0x0000000106067899 */ /* 0x000fe4000800063f */
[----:B0-----:R-:W-:Y:S02]  /*0200*/  ULEA UR8, UR8, UR4, 0x18 ;  /* 0x0000000408087291 */ /* 0x001fe4000f8ec03f */
[----:B------:R-:W-:-:S04]  /*0210*/  UIADD3 UR4, -UR5, 0x100000, URZ ;  /* 0x0010000005047890 */ /* 0x000fc8000fffe13f */
[----:B------:R-:W-:Y:S02]  /*0220*/  USHF.L.U32 UR5, UR4, 0xb, URZ ;  /* 0x0000000b04057899 */ /* 0x000fe4000800063f */
[----:B------:R-:W-:Y:S01]  /*0230*/  USHF.L.U32 UR4, UR4, 0x1, URZ ;  /* 0x0000000104047899 */ /* 0x000fe2000800063f */
[----:B------:R-:W0:Y:S11]  /*0240*/  FENCE.VIEW.ASYNC.S ;  /* 0x00000000000073c6 */ /* 0x000e360000000000 */
[----:B0-----:R0:W1:Y:S01]  /*0250*/  SYNCS.EXCH.64 URZ, [UR8], UR4 ;  /* 0x00000004083f75b2 */ /* 0x0010620008000100 */
[----:B------:R0:W2:Y:S01]  /*0260*/  SYNCS.EXCH.64 URZ, [UR8+0x48], UR6 ;  /* 0x00004806083f75b2 */ /* 0x0000a20008000100 */
[----:B------:R0:W3:Y:S01]  /*0270*/  SYNCS.EXCH.64 URZ, [UR8+0x8], UR4 ;  /* 0x00000804083f75b2 */ /* 0x0000e20008000100 */
[----:B------:R0:W4:Y:S01]  /*0280*/  SYNCS.EXCH.64 URZ, [UR8+0x50], UR6 ;  /* 0x00005006083f75b2 */ /* 0x0001220008000100 */
[----:B------:R0:W0:Y:S01]  /*0290*/  SYNCS.EXCH.64 URZ, [UR8+0x10], UR4 ;  /* 0x00001004083f75b2 */ /* 0x0000220008000100 */
        /* <DEDUP_REMOVED lines=13> */
[----:B------:R-:W-:Y:S01]  /*0370*/  NOP ;  /* 0x0000000000007918 */ /* 0x000fe20000000000 */
.L_x_3:
[----:B0-----:R-:W-:Y:S05]  /*0380*/  BSYNC B0 ;  /* 0x0000000000007941 */ /* 0x001fea0003800000 */
.L_x_2:
[----:B------:R-:W0:Y:S01]  /*0390*/  SHFL.IDX PT, R0, R0, RZ, 0x1f ;  /* 0x00001fff00007589 */ /* 0x000e2200000e0000 */
[----:B------:R-:W-:Y:S01]  /*03a0*/  ELECT P0, URZ, PT ;  /* 0x00000000003f782f */ /* 0x000fe20003800000 */
[----:B------:R-:W5:Y:S01]  /*03b0*/  LDC R2, c[0x0][0x65c] ;  /* 0x00019700ff027b82 */ /* 0x000f620000000800 */
[----:B------:R-:W-:Y:S01]  /*03c0*/  SHF.R.S32.HI R6, RZ, 0x1f, R5 ;  /* 0x0000001fff067819 */ /* 0x000fe20000011405 */
[----:B------:R-:W1:Y:S01]  /*03d0*/  S2R R3, SR_CTAID.Y ;  /* 0x0000000000037919 */ /* 0x000e620000002600 */
[----:B------:R-:W-:Y:S01]  /*03e0*/  UMOV UR4, 0x20 ;  /* 0x0000002000047882 */ /* 0x000fe20000000000 */
[----:B------:R-:W-:Y:S01]  /*03f0*/  ISETP.NE.AND P2, PT, R8, RZ, PT ;  /* 0x000000ff0800720c */ /* 0x000fe20003f45270 */
[----:B------:R-:W-:Y:S01]  /*0400*/  NOP ;  /* 0x0000000000007918 */ /* 0x000fe20000000000 */
[----:B------:R-:W2:Y:S01]  /*0410*/  S2R R4, SR_CTAID.X ;  /* 0x0000000000047919 */ /* 0x000ea20000002500 */
[----:B------:R-:W-:Y:S01]  /*0420*/  LEA.HI R6, R6, R5, RZ, 0x2 ;  /* 0x0000000506067211 */ /* 0x000fe200078f10ff */
[----:B------:R-:W-:Y:S01]  /*0430*/  NOP ;  /* 0x0000000000007918 */ /* 0x000fe20000000000 */
[----:B0-----:R-:W-:-:S02]  /*0440*/  ISETP.NE.OR P0, PT, R0, RZ, !P0 ;  /* 0x000000ff0000720c */ /* 0x001fc40004705670 */
[----:B-----5:R-:W-:-:S04]  /*0450*/  ISETP.NE.AND P3, PT, R2, 0x1, PT ;  /* 0x000000010200780c */ /* 0x020fc80003f65270 */
[----:B------:R-:W-:Y:S02]  /*0460*/  P2R R0, PR, RZ, 0x8 ;  /* 0x00000008ff007803 */ /* 0x000fe40000000000 */
[----:B------:R-:W-:-:S05]  /*0470*/  LOP3.LUT R0, R6, 0xfffffffc, RZ, 0xc0, !PT ;  /* 0xfffffffc06007812 */ /* 0x000fca00078ec0ff */
[----:B------:R-:W-:Y:S01]  /*0480*/  VOTEU.ALL UP0, P0 ;  /* 0x00000000003f7886 */ /* 0x000fe20000000000 */
[----:B------:R-:W-:Y:S01]  /*0490*/  IMAD.IADD R0, R5, 0x1, -R0 ;  /* 0x0000000105007824 */ /* 0x000fe200078e0a00 */
[----:B------:R-:W2:Y:S01]  /*04a0*/  @P3 LDC R17, c[0x0][0x10] ;  /* 0x00000400ff113b82 */ /* 0x000ea20000000800 */
[----:B------:R-:W-:Y:S01]  /*04b0*/  VOTEU.ALL UP1, P0 ;  /* 0x00000000003f7886 */ /* 0x000fe20000020000 */
[----:B-1----:R-:W-:Y:S01]  /*04c0*/  @P3 IMAD.MOV.U32 R6, RZ, RZ, R3 ;  /* 0x000000ffff063224 */ /* 0x002fe200078e0003 */
[----:B------:R-:W-:Y:S01]  /*04d0*/  @!UP0 UMOV UR6, 0x400 ;  /* 0x0000040000068882 */ /* 0x000fe20000000000 */
[----:B------:R-:W-:-:S04]  /*04e0*/  @!UP0 UIADD3 UR4, -UR4, 0x100000, URZ ;  /* 0x0010000004048890 */ /* 0x000fc8000fffe13f */
[----:B------:R-:W-:Y:S02]  /*04f0*/  @!UP0 USHF.L.U32 UR5, UR4, 0xb, URZ ;  /* 0x0000000b04058899 */ /* 0x000fe4000800063f */
[----:B------:R-:W-:Y:S01]  /*0500*/  @!UP0 USHF.L.U32 UR4, UR4, 0x1, URZ ;  /* 0x0000000104048899 */ /* 0x000fe2000800063f */
[----:B------:R-:W-:Y:S02]  /*0510*/  @P3 IMAD.MOV.U32 R7, RZ, RZ, RZ ;  /* 0x000000ffff073224 */ /* 0x000fe400078e00ff */
[----:B------:R-:W-:Y:S01]  /*0520*/  IMAD.MOV.U32 R5, RZ, RZ, RZ ;  /* 0x000000ffff057224 */ /* 0x000fe200078e00ff */
[----:B------:R-:W0:Y:S01]  /*0530*/  @!UP0 S2UR UR7, SR_CgaCtaId ;  /* 0x00000000000789c3 */ /* 0x000e220000008800 */
[----:B------:R-:W-:-:S07]  /*0540*/  @P3 IMAD.MOV.U32 R11, RZ, RZ, RZ ;  /* 0x000000ffff0b3224 */ /* 0x000fce00078e00ff */
[----:B------:R-:W1:Y:S01]  /*0550*/  @!P3 LDC R9, c[0x0][0xc] ;  /* 0x00000300ff09bb82 */ /* 0x000e620000000800 */
[----:B--2---:R-:W-:-:S04]  /*0560*/  @P3 IMAD.WIDE.U32 R16, R4, R17, R6 ;  /* 0x0000001104103225 */ /* 0x004fc800078e0006 */
[----:B------:R-:W-:Y:S01]  /*0570*/  @P3 IMAD.IADD R17, R17, 0x1, R11 ;  /* 0x0000000111113824 */ /* 0x000fe200078e020b */
[----:B0-----:R-:W-:Y:S01]  /*0580*/  @!UP0 ULEA UR6, UR7, UR6, 0x18 ;  /* 0x0000000607068291 */ /* 0x001fe2000f8ec03f */
[----:B------:R-:W-:Y:S01]  /*0590*/  VOTEU.ALL UP0, P0 ;  /* 0x00000000003f7886 */ /* 0x000fe20000000000 */
[----:B------:R-:W-:-:S04]  /*05a0*/  ISETP.NE.AND P0, PT, R0, 0x3, PT ;  /* 0x000000030000780c */ /* 0x000fc80003f05270 */
[----:B------:R-:W-:Y:S01]  /*05b0*/  ISETP.EQ.OR P0, PT, R0, RZ, !P0 ;  /* 0x000000ff0000720c */ /* 0x000fe20004702670 */
[----:B-1----:R-:W-:-:S03]  /*05c0*/  @!P3 IMAD.WIDE.U32 R6, R9, R3, R4 ;  /* 0x000000030906b225 */ /* 0x002fc600078e0004 */
[C---:B------:R-:W-:Y:S01]  /*05d0*/  ISETP.EQ.AND P0, PT, R8.reuse, RZ, P0 ;  /* 0x000000ff0800720c */ /* 0x040fe20000702270 */
[----:B------:R-:W-:Y:S01]  /*05e0*/  VIADD R8, R8, 0xffffffff ;  /* 0xffffffff08087836 */ /* 0x000fe20000000000 */
[----:B------:R-:W0:Y:S02]  /*05f0*/  FENCE.VIEW.ASYNC.S ;  /* 0x00000000000073c6 */ /* 0x000e240000000000 */
[----:B0-----:R0:W3:Y:S01]  /*0600*/  @!UP0 SYNCS.EXCH.64 URZ, [UR6+0xa0], UR4 ;  /* 0x0000a004063f85b2 */ /* 0x0010e20008000100 */
[----:B------:R-:W-:Y:S01]  /*0610*/  @!P3 IMAD.MOV.U32 R16, RZ, RZ, R6 ;  /* 0x000000ffff10b224 */ /* 0x000fe200078e0006 */
[----:B------:R-:W-:Y:S01]  /*0620*/  SEL R19, RZ, 0x1, !P0 ;  /* 0x00000001ff137807 */ /* 0x000fe20004000000 */
[----:B------:R-:W-:Y:S01]  /*0630*/  @!P3 IMAD.MOV.U32 R17, RZ, RZ, R7 ;  /* 0x000000ffff11b224 */ /* 0x000fe200078e0007 */
[----:B------:R-:W-:-:S04]  /*0640*/  ISETP.GE.U32.AND P1, PT, R8, 0x2, PT ;  /* 0x000000020800780c */ /* 0x000fc80003f26070 */
[----:B------:R-:W-:Y:S01]  /*0650*/  SEL R19, R19, 0x2, P1 ;  /* 0x0000000213137807 */ /* 0x000fe20000800000 */
[----:B------:R0:W3:Y:S01]  /*0660*/  @!UP1 SYNCS.EXCH.64 URZ, [UR6+0xa8], UR4 ;  /* 0x0000a804063f95b2 */ /* 0x0000e20008000100 */
[----:B------:R-:W-:Y:S01]  /*0670*/  NOP ;  /* 0x0000000000007918 */ /* 0x000fe20000000000 */
[----:B---34-:R-:W-:Y:S06]  /*0680*/  BAR.SYNC.DEFER_BLOCKING 0x0 ;  /* 0x0000000000007b1d */ /* 0x018fec0000010000 */
[----:B------:R-:W-:Y:S05]  /*0690*/  @!P2 BRA `(.L_x_4) ;  /* 0x00000038009ca947 */ /* 0x000fea0003800000 */
[----:B------:R-:W-:-:S13]  /*06a0*/  ISETP.GT.U32.AND P0, PT, R8, 0x1, PT ;  /* 0x000000010800780c */ /* 0x000fda0003f04070 */
[----:B0-----:R-:W-:Y:S05]  /*06b0*/  @P0 EXIT ;  /* 0x000000000000094d */ /* 0x001fea0003800000 */
[----:B------:R-:W-:Y:S01]  /*06c0*/  ULDC.64 UR4, c[0x0][0x650] ;  /* 0x0001940000047ab9 */ /* 0x000fe20000000a00 */
[----:B------:R-:W-:Y:S01]  /*06d0*/  PRMT R0, RZ, 0x7610, R0 ;  /* 0x00007610ff007816 */ /* 0x000fe20000000000 */
[----:B------:R-:W-:Y:S01]  /*06e0*/  IMAD.MOV.U32 R57, RZ, RZ, -0x1 ;  /* 0xffffffffff397424 */ /* 0x000fe200078e00ff */
[----:B------:R-:W-:Y:S01]  /*06f0*/  ISETP.GE.U32.AND P0, PT, R16, UR4, PT ;  /* 0x0000000410007c0c */ /* 0x000fe2000bf06070 */
[----:B------:R-:W-:Y:S02]  /*0700*/  IMAD.MOV.U32 R58, RZ, RZ, -0x1 ;  /* 0xffffffffff3a7424 */ /* 0x000fe400078e00ff */
[----:B------:R-:W-:Y:S01]  /*0710*/  IMAD.MOV.U32 R59, RZ, RZ, -0x1 ;  /* 0xffffffffff3b7424 */ /* 0x000fe200078e00ff */
[----:B------:R-:W-:-:S13]  /*0720*/  ISETP.GE.U32.AND.EX P0, PT, R17, UR5, PT, P0 ;  /* 0x0000000511007c0c */ /* 0x000fda000bf06100 */
[----:B------:R-:W-:Y:S05]  /*0730*/  @P0 BRA `(.L_x_5) ;  /* 0x0000000400540947 */ /* 0x000fea0003800000 */
[----:B------:R-:W0:Y:S01]  /*0740*/  LDC.64 R14, c[0x0][0x628] ;  /* 0x00018a00ff0e7b82 */ /* 0x000e220000000a00 */
[----:B------:R-:W-:Y:S02]  /*0750*/  IMAD.MOV.U32 R6, RZ, RZ, R16 ;  /* 0x000000ffff067224 */ /* 0x000fe400078e0010 */
[----:B------:R-:W-:-:S05]  /*0760*/  IMAD.MOV.U32 R7, RZ, RZ, R17 ;  /* 0x000000ffff077224 */ /* 0x000fca00078e0011 */
[----:B------:R-:W1:Y:S08]  /*0770*/  LDC R0, c[0x0][0x630] ;  /* 0x00018c00ff007b82 */ /* 0x000e700000000800 */
[----:B------:R-:W2:Y:S01]  /*0780*/  LDC.64 R20, c[0x0][0x620] ;  /* 0x00018800ff147b82 */ /* 0x000ea20000000a00 */
[----:B0-----:R-:W-:-:S04]  /*0790*/  ISETP.NE.U32.AND P0, PT, R14, RZ, PT ;  /* 0x000000ff0e00720c */ /* 0x001fc80003f05070 */
[----:B------:R-:W-:-:S13]  /*07a0*/  ISETP.NE.AND.EX P0, PT, R15, RZ, PT, P0 ;  /* 0x000000ff0f00720c */ /* 0x000fda0003f05300 */
[----:B-12---:R-:W-:Y:S05]  /*07b0*/  @!P0 BRA `(.L_x_6) ;  /* 0x0000000000288947 */ /* 0x006fea0003800000 */
[----:B------:R-:W0:Y:S02]  /*07c0*/  LDC R11, c[0x0][0x634] ;  /* 0x00018d00ff0b7b82 */ /* 0x000e240000000800 */
[----:B0-----:R-:W-:-:S05]  /*07d0*/  IADD3 R11, P0, R16, R11, RZ ;  /* 0x0000000b100b7210 */ /* 0x001fca0007f1e0ff */
[----:B------:R-:W-:-:S04]  /*07e0*/  IMAD.X R13, RZ, RZ, R17, P0 ;  /* 0x000000ffff0d7224 */ /* 0x000fc800000e0611 */
[----:B------:R-:W-:-:S04]  /*07f0*/  IMAD.WIDE.U32 R6, R13, R14, RZ ;  /* 0x0000000e0d067225 */ /* 0x000fc800078e00ff */
[----:B------:R-:W-:-:S04]  /*0800*/  IMAD.WIDE.U32 R8, P0, R11, R15, R6 ;  /* 0x0000000f0b087225 */ /* 0x000fc80007800006 */
[----:B------:R-:W-:-:S04]  /*0810*/  IMAD.WIDE.U32 R6, R11, R14, RZ ;  /* 0x0000000e0b067225 */ /* 0x000fc800078e00ff */
[----:B------:R-:W-:Y:S01]  /*0820*/  IMAD.X R11, RZ, RZ, RZ, P0 ;  /* 0x000000ffff0b7224 */ /* 0x000fe200000e06ff */
[----:B------:R-:W-:Y:S01]  /*0830*/  IADD3 RZ, P0, R7, R8, RZ ;  /* 0x0000000807ff7210 */ /* 0x000fe20007f1e0ff */
[----:B------:R-:W-:-:S04]  /*0840*/  IMAD.MOV.U32 R10, RZ, RZ, R9 ;  /* 0x000000ffff0a7224 */ /* 0x000fc800078e0009 */
[----:B------:R-:W-:-:S08]  /*0850*/  IMAD.WIDE.U32.X R6, R13, R15, R10, P0 ;  /* 0x0000000f0d067225 */ /* 0x000fd000000e040a */
.L_x_6:
[-CC-:B------:R-:W-:Y:S01]  /*0860*/  SHF.R.U64 R59, R6, R0.reuse, R7.reuse ;  /* 0x00000000063b7219 */ /* 0x180fe20000001207 */
[----:B------:R-:W0:Y:S01]  /*0870*/  LDC R10, c[0x0][0x618] ;  /* 0x00018600ff0a7b82 */ /* 0x000e220000000800 */
[----:B------:R-:W-:Y:S01]  /*0880*/  SHF.R.U32.HI R5, RZ, R0, R7 ;  /* 0x00000000ff057219 */ /* 0x000fe20000011607 */
[----:B------:R-:W-:Y:S01]  /*0890*/  ULDC UR4, c[0x0][0x150] ;  /* 0x0000540000047ab9 */ /* 0x000fe20000000800 */
[----:B------:R-:W-:Y:S02]  /*08a0*/  IADD3 R9, P0, RZ, -R59, RZ ;  /* 0x8000003bff097210 */ /* 0x000fe40007f1e0ff */
[----:B------:R-:W-:-:S03]  /*08b0*/  I2FP.F32.U32 R0, R4 ;  /* 0x0000000400007245 */ /* 0x000fc60000201000 */
[----:B------:R-:W1:Y:S01]  /*08c0*/  LDC.64 R26, c[0x0][0x640] ;  /* 0x00019000ff1a7b82 */ /* 0x000e620000000a00 */
[----:B------:R-:W-:Y:S02]  /*08d0*/  IMAD.X R11, RZ, RZ, ~R5, P0 ;  /* 0x000000ffff0b7224 */ /* 0x000fe400000e0e05 */
[----:B------:R-:W-:Y:S01]  /*08e0*/  FMUL R0, R0, UR4 ;  /* 0x0000000400007c20 */ /* 0x000fe20008400000 */
[----:B------:R-:W-:Y:S01]  /*08f0*/  IMAD.WIDE.U32 R6, R9, R20, R16 ;  /* 0x0000001409067225 */ /* 0x000fe200078e0010 */
[----:B------:R-:W-:-:S03]  /*0900*/  ULDC UR4, c[0x0][0x154] ;  /* 0x0000550000047ab9 */ /* 0x000fc60000000800 */
[----:B------:R-:W-:Y:S01]  /*0910*/  IMAD R8, R11, R20, RZ ;  /* 0x000000140b087224 */ /* 0x000fe200078e02ff */
[----:B------:R-:W2:Y:S01]  /*0920*/  LDC R5, c[0x0][0x144] ;  /* 0x00005100ff057b82 */ /* 0x000ea20000000800 */
[----:B------:R-:W3:Y:S02]  /*0930*/  F2I.U32.TRUNC.NTZ R0, R0 ;  /* 0x0000000000007305 */ /* 0x000ee4000020f000 */
[----:B------:R-:W-:-:S04]  /*0940*/  IMAD R9, R9, R21, R8 ;  /* 0x0000001509097224 */ /* 0x000fc800078e0208 */
[----:B------:R-:W-:Y:S01]  /*0950*/  IMAD.IADD R7, R7, 0x1, R9 ;  /* 0x0000000107077824 */ /* 0x000fe200078e0209 */
[----:B------:R-:W4:Y:S01]  /*0960*/  LDC R12, c[0x0][0x608] ;  /* 0x00018200ff0c7b82 */ /* 0x000f220000000800 */
[----:B------:R-:W-:-:S03]  /*0970*/  IMAD.MOV.U32 R9, RZ, RZ, -0x1 ;  /* 0xffffffffff097424 */ /* 0x000fc600078e00ff */
[-CC-:B0-----:R-:W-:Y:S02]  /*0980*/  SHF.R.U64 R20, R6, R10.reuse, R7.reuse ;  /* 0x0000000a06147219 */ /* 0x181fe40000001207 */
[----:B------:R-:W-:Y:S02]  /*0990*/  I2FP.F32.U32 R6, R3 ;  /* 0x0000000300067245 */ /* 0x000fe40000201000 */
[----:B------:R-:W0:Y:S01]  /*09a0*/  LDC R24, c[0x0][0x658] ;  /* 0x00019600ff187b82 */ /* 0x000e220000000800 */
[----:B-1----:R-:W-:Y:S01]  /*09b0*/  ISETP.NE.U32.AND P0, PT, R26, RZ, PT ;  /* 0x000000ff1a00720c */ /* 0x002fe20003f05070 */
[----:B---3--:R-:W-:Y:S01]  /*09c0*/  IMAD.MOV R8, RZ, RZ, -R0 ;  /* 0x000000ffff087224 */ /* 0x008fe200078e0a00 */
[----:B------:R-:W-:Y:S01]  /*09d0*/  SHF.R.U32.HI R7, RZ, R10, R7 ;  /* 0x0000000aff077219 */ /* 0x000fe20000011607 */
[----:B------:R-:W-:Y:S01]  /*09e0*/  FMUL R6, R6, UR4 ;  /* 0x0000000406067c20 */ /* 0x000fe20008400000 */
[----:B------:R-:W-:-:S03]  /*09f0*/  ISETP.NE.AND.EX P0, PT, R27, RZ, PT, P0 ;  /* 0x000000ff1b00720c */ /* 0x000fc60003f05300 */
[----:B------:R-:W1:Y:S01]  /*0a00*/  LDC R14, c[0x0][0x148] ;  /* 0x00005200ff0e7b82 */ /* 0x000e620000000800 */
[----:B--2---:R-:W-:-:S07]  /*0a10*/  IMAD R0, R5, R8, R4 ;  /* 0x0000000805007224 */ /* 0x004fce00078e0204 */
[----:B------:R-:W2:Y:S01]  /*0a20*/  LDC R22, c[0x0][0x600] ;  /* 0x00018000ff167b82 */ /* 0x000ea20000000800 */
[-CC-:B----4-:R-:W-:Y:S02]  /*0a30*/  SHF.R.U64 R28, R20, R12.reuse, R7.reuse ;  /* 0x0000000c141c7219 */ /* 0x190fe40000001207 */
[----:B------:R-:W-:Y:S01]  /*0a40*/  SHF.R.U32.HI R5, RZ, R12, R7 ;  /* 0x0000000cff057219 */ /* 0x000fe20000011607 */
[----:B------:R-:W-:Y:S01]  /*0a50*/  IMAD.MOV.U32 R7, RZ, RZ, 0x1 ;  /* 0x00000001ff077424 */ /* 0x000fe200078e00ff */
[----:B------:R3:W4:Y:S03]  /*0a60*/  F2I.U32.TRUNC.NTZ R12, R6 ;  /* 0x00000006000c7305 */ /* 0x000726000020f000 */
[----:B------:R-:W1:Y:S01]  /*0a70*/  LDC R15, c[0x0][0x648] ;  /* 0x00019200ff0f7b82 */ /* 0x000e620000000800 */
[-C--:B0-----:R-:W-:Y:S02]  /*0a80*/  SHF.L.U32 R4, R9, R24.reuse, RZ ;  /* 0x0000001809047219 */ /* 0x081fe400000006ff */
[----:B------:R-:W-:-:S02]  /*0a90*/  SHF.R.U64 R30, R28, R24, R5 ;  /* 0x000000181c1e7219 */ /* 0x000fc40000001205 */
[----:B------:R-:W-:Y:S02]  /*0aa0*/  LOP3.LUT R11, RZ, R4, RZ, 0x33, !PT ;  /* 0x00000004ff0b7212 */ /* 0x000fe400078e33ff */
[-C--:B------:R-:W-:Y:S01]  /*0ab0*/  SHF.R.U32.HI R5, RZ, R24.reuse, R5 ;  /* 0x00000018ff057219 */ /* 0x080fe20000011605 */
[----:B------:R-:W0:Y:S01]  /*0ac0*/  LDC R21, c[0x0][0x638] ;  /* 0x00018e00ff157b82 */ /* 0x000e220000000800 */
[----:B------:R-:W-:Y:S01]  /*0ad0*/  SHF.L.U32 R10, R7, R24, RZ ;  /* 0x00000018070a7219 */ /* 0x000fe200000006ff */
[----:B------:R-:W-:-:S06]  /*0ae0*/  IMAD.MOV.U32 R4, RZ, RZ, R30 ;  /* 0x000000ffff047224 */ /* 0x000fcc00078e001e */
[----:B------:R-:W0:Y:S01]  /*0af0*/  LDC R57, c[0x0][0x610] ;  /* 0x00018400ff397b82 */ /* 0x000e220000000800 */
[----:B---34-:R-:W-:Y:S05]  /*0b00*/  @!P0 BRA `(.L_x_7) ;  /* 0x0000000000288947 */ /* 0x018fea0003800000 */
[----:B------:R-:W3:Y:S02]  /*0b10*/  LDC R9, c[0x0][0x64c] ;  /* 0x00019300ff097b82 */ /* 0x000ee40000000800 */
[----:B---3--:R-:W-:-:S05]  /*0b20*/  IADD3 R9, P0, R30, R9, RZ ;  /* 0x000000091e097210 */ /* 0x008fca0007f1e0ff */
        /* <DEDUP_REMOVED lines=8> */
.L_x_7:
[----:B-1----:R-:W-:Y:S01]  /*0bb0*/  SHF.R.U64 R4, R4, R15, R5 ;  /* 0x0000000f04047219 */ /* 0x002fe20000001205 */
[----:B--2---:R-:W-:Y:S01]  /*0bc0*/  VIADD R5, R22, 0xffffffff ;  /* 0xffffffff16057836 */ /* 0x004fe20000000000 */
[----:B------:R-:W-:Y:S01]  /*0bd0*/  LOP3.LUT R11, R28, R11, RZ, 0xc0, !PT ;  /* 0x0000000b1c0b7212 */ /* 0x000fe200078ec0ff */
[----:B------:R-:W-:Y:S02]  /*0be0*/  IMAD.MOV R12, RZ, RZ, -R12 ;  /* 0x000000ffff0c7224 */ /* 0x000fe400078e0a0c */
[----:B------:R-:W-:Y:S02]  /*0bf0*/  IMAD.MOV R6, RZ, RZ, -R4 ;  /* 0x000000ffff067224 */ /* 0x000fe400078e0a04 */
[----:B------:R-:W-:Y:S01]  /*0c00*/  IMAD R11, R10, R4, R11 ;  /* 0x000000040a0b7224 */ /* 0x000fe200078e020b */
[----:B------:R-:W-:Y:S01]  /*0c10*/  LOP3.LUT R4, R20, R5, RZ, 0xc0, !PT ;  /* 0x0000000514047212 */ /* 0x000fe200078ec0ff */
[----:B------:R-:W-:Y:S02]  /*0c20*/  @P3 IMAD R0, R14, R12, R3 ;  /* 0x0000000c0e003224 */ /* 0x000fe400078e0203 */
[----:B0-----:R-:W-:-:S02]  /*0c30*/  IMAD R3, R6, R21, R30 ;  /* 0x0000001506037224 */ /* 0x001fc400078e021e */
[----:B------:R-:W-:Y:S02]  /*0c40*/  IMAD R57, R11, R57, R0 ;  /* 0x000000390b397224 */ /* 0x000fe400078e0200 */
[----:B------:R-:W-:Y:S02]  /*0c50*/  IMAD R4, R3, R22, R4 ;  /* 0x0000001603047224 */ /* 0x000fe400078e0204 */
[----:B------:R-:W-:-:S03]  /*0c60*/  IMAD.MOV.U32 R0, RZ, RZ, 0x1 ;  /* 0x00000001ff007424 */ /* 0x000fc600078e00ff */
[----:B------:R-:W-:Y:S02]  /*0c70*/  SEL R58, R4, R57, !P3 ;  /* 0x00000039043a7207 */ /* 0x000fe40005800000 */
[----:B------:R-:W-:-:S07]  /*0c80*/  SEL R57, R57, R4, !P3 ;  /* 0x0000000439397207 */ /* 0x000fce0005800000 */
.L_x_5:
[----:B------:R-:W-:-:S08]  /*0c90*/  NOP ;  /* 0x0000000000007918 */ /* 0x000fd00000000000 */
[----:B------:R-:W0:Y:S02]  /*0ca0*/  USETMAXREG.TRY_ALLOC.CTAPOOL UP0, 0xe8 ;  /* 0x000000e8000079c8 */ /* 0x000e240008000600 */
[----:B0-----:R-:W-:-:S13]  /*0cb0*/  PLOP3.LUT P0, PT, PT, PT, UP0, 0x80, 0x0 ;  /* 0x000000000000781c */ /* 0x001fda0003f0f008 */
[----:B------:R-:W-:Y:S05]  /*0cc0*/  @!P0 BRA `(.L_x_5) ;  /* 0xfffffffc00f08947 */ /* 0x000fea000383ffff */
[----:B------:R-:W-:Y:S01]  /*0cd0*/  ULDC.64 UR4, c[0x0][0x598] ;  /* 0x0001660000047ab9 */ /* 0x000fe20000000a00 */
[----:B------:R-:W-:Y:S01]  /*0ce0*/  ULDC.64 UR36, c[0x0][0x208] ;  /* 0x0000820000247ab9 */ /* 0x000fe20000000a00 */
[----:B------:R-:W-:-:S04]  /*0cf0*/  ISETP.NE.U32.AND P0, PT, RZ, UR4, PT ;  /* 0x00000004ff007c0c */ /* 0x000fc8000bf05070 */
[----:B------:R-:W-:-:S13]  /*0d00*/  ISETP.NE.AND.EX P0, PT, RZ, UR5, PT, P0 ;  /* 0x00000005ff007c0c */ /* 0x000fda000bf05300 */
[----:B------:R-:W-:Y:S05]  /*0d10*/  @!P0 BRA `(.L_x_8) ;  /* 0x00000000001c8947 */ /* 0x000fea0003800000 */
[----:B------:R-:W0:Y:S02]  /*0d20*/  LDC.64 R4, c[0x0][0x598] ;  /* 0x00016600ff047b82 */ /* 0x000e240000000a00 */
[----:B0-----:R-:W2:Y:S02]  /*0d30*/  LDG.E.64 R4, desc[UR36][R4.64] ;  /* 0x0000002404047981 */ /* 0x001ea4000c1e1b00 */
[----:B--2---:R-:W-:-:S04]  /*0d40*/  ISETP.NE.U32.AND P0, PT, R4, RZ, PT ;  /* 0x000000ff0400720c */ /* 0x004fc80003f05070 */
[----:B------:R-:W-:-:S13]  /*0d50*/  ISETP.NE.AND.EX P0, PT, R5, RZ, PT, P0 ;  /* 0x000000ff0500720c */ /* 0x000fda0003f05300 */
[----:B------:R-:W-:Y:S05]  /*0d60*/  @!P0 BRA `(.L_x_8) ;  /* 0x0000000000088947 */ /* 0x000fea0003800000 */
[----:B------:R0:W5:Y:S01]  /*0d70*/  LD.E R22, desc[UR36][R4.64] ;  /* 0x0000002404167980 */ /* 0x000162000c101900 */
[----:B------:R-:W-:Y:S05]  /*0d80*/  BRA `(.L_x_9) ;  /* 0x0000000000247947 */ /* 0x000fea0003800000 */
.L_x_8:
[----:B------:R-:W-:Y:S02]  /*0d90*/  ULDC.64 UR4, c[0x0][0x588] ;  /* 0x0001620000047ab9 */ /* 0x000fe40000000a00 */
[----:B------:R-:W-:-:S04]  /*0da0*/  ISETP.NE.U32.AND P0, PT, RZ, UR4, PT ;  /* 0x00000004ff007c0c */ /* 0x000fc8000bf05070 */
[----:B------:R-:W-:-:S13]  /*0db0*/  ISETP.NE.AND.EX P0, PT, RZ, UR5, PT, P0 ;  /* 0x00000005ff007c0c */ /* 0x000fda000bf05300 */
[----:B------:R-:W-:Y:S05]  /*0dc0*/  @!P0 BRA `(.L_x_10) ;  /* 0x00000000000c8947 */ /* 0x000fea0003800000 */
[----:B------:R-:W0:Y:S02]  /*0dd0*/  LDC.64 R22, c[0x0][0x588] ;  /* 0x00016200ff167b82 */ /* 0x000e240000000a00 */
[----:B0-----:R1:W5:Y:S01]  /*0de0*/  LDG.E R22, desc[UR36][R22.64] ;  /* 0x0000002416167981 */ /* 0x001362000c1e1900 */
[----:B------:R-:W-:Y:S05]  /*0df0*/  BRA `(.L_x_9) ;  /* 0x0000000000087947 */ /* 0x000fea0003800000 */
.L_x_10:
[----:B------:R-:W-:Y:S02]  /*0e00*/  ULDC UR4, c[0x0][0x580] ;  /* 0x0001600000047ab9 */ /* 0x000fe40000000800 */
[----:B------:R-:W-:-:S07]  /*0e10*/  IMAD.U32 R22, RZ, RZ, UR4 ;  /* 0x00000004ff167e24 */ /* 0x000fce000f8e00ff */
.L_x_9:
[----:B------:R-:W-:Y:S02]  /*0e20*/  ULDC.64 UR4, c[0x0][0x5a0] ;  /* 0x0001680000047ab9 */ /* 0x000fe40000000a00 */
[----:B------:R-:W-:-:S04]  /*0e30*/  ISETP.NE.U32.AND P0, PT, RZ, UR4, PT ;  /* 0x00000004ff007c0c */ /* 0x000fc8000bf05070 */
[----:B------:R-:W-:-:S13]  /*0e40*/  ISETP.NE.AND.EX P0, PT, RZ, UR5, PT, P0 ;  /* 0x00000005ff007c0c */ /* 0x000fda000bf05300 */
[----:B------:R-:W-:Y:S05]  /*0e50*/  @!P0 BRA `(.L_x_11) ;  /* 0x00000000001c8947 */ /* 0x000fea0003800000 */
[----:B0-----:R-:W0:Y:S02]  /*0e60*/  LDC.64 R4, c[0x0][0x5a0] ;  /* 0x00016800ff047b82 */ /* 0x001e240000000a00 */
[----:B0-----:R-:W2:Y:S02]  /*0e70*/  LDG.E.64 R4, desc[UR36][R4.64] ;  /* 0x0000002404047981 */ /* 0x001ea4000c1e1b00 */
[----:B--2---:R-:W-:-:S04]  /*0e80*/  ISETP.NE.U32.AND P0, PT, R4, RZ, PT ;  /* 0x000000ff0400720c */ /* 0x004fc80003f05070 */
[----:B------:R-:W-:-:S13]  /*0e90*/  ISETP.NE.AND.EX P0, PT, R5, RZ, PT, P0 ;  /* 0x000000ff0500720c */ /* 0x000fda0003f05300 */
[----:B------:R-:W-:Y:S05]  /*0ea0*/  @!P0 BRA `(.L_x_11) ;  /* 0x0000000000088947 */ /* 0x000fea0003800000 */
[----:B-1----:R0:W5:Y:S01]  /*0eb0*/  LD.E R23, desc[UR36][R4.64] ;  /* 0x0000002404177980 */ /* 0x002162000c101900 */
[----:B------:R-:W-:Y:S05]  /*0ec0*/  BRA `(.L_x_12) ;  /* 0x0000000000247947 */ /* 0x000fea0003800000 */
.L_x_11:
[----:B------:R-:W-:Y:S02]  /*0ed0*/  ULDC.64 UR4, c[0x0][0x590] ;  /* 0x0001640000047ab9 */ /* 0x000fe40000000a00 */
[----:B------:R-:W-:-:S04]  /*0ee0*/  ISETP.NE.U32.AND P0, PT, RZ, UR4, PT ;  /* 0x00000004ff007c0c */ /* 0x000fc8000bf05070 */
[----:B------:R-:W-:-:S13]  /*0ef0*/  ISETP.NE.AND.EX P0, PT, RZ, UR5, PT, P0 ;  /* 0x00000005ff007c0c */ /* 0x000fda000bf05300 */
[----:B------:R-:W-:Y:S05]  /*0f00*/  @!P0 BRA `(.L_x_13) ;  /* 0x00000000000c8947 */ /* 0x000fea0003800000 */
[----:B0-----:R-:W1:Y:S02]  /*0f10*/  LDC.64 R4, c[0x0][0x590] ;  /* 0x00016400ff047b82 */ /* 0x001e640000000a00 */
[----:B-1----:R1:W5:Y:S01]  /*0f20*/  LDG.E R23, desc[UR36][R4.64] ;  /* 0x0000002404177981 */ /* 0x002362000c1e1900 */
[----:B------:R-:W-:Y:S05]  /*0f30*/  BRA `(.L_x_12) ;  /* 0x0000000000087947 */ /* 0x000fea0003800000 */
.L_x_13:
[----:B------:R-:W-:Y:S02]  /*0f40*/  ULDC UR4, c[0x0][0x584] ;  /* 0x0001610000047ab9 */ /* 0x000fe40000000800 */
[----:B-1----:R-:W-:-:S07]  /*0f50*/  IMAD.U32 R23, RZ, RZ, UR4 ;  /* 0x00000004ff177e24 */ /* 0x002fce000f8e00ff */
.L_x_12:
[----:B------:R-:W-:-:S13]  /*0f60*/  LOP3.LUT P0, RZ, R0, 0xff, RZ, 0xc0, !PT ;  /* 0x000000ff00ff7812 */ /* 0x000fda000780c0ff */
[----:B------:R-:W-:Y:S05]  /*0f70*/  @!P0 EXIT ;  /* 0x000000000000894d */ /* 0x000fea0003800000 */
[----:B------:R-:W-:Y:S01]  /*0f80*/  ULDC UR4, c[0x0][0x28c] ;  /* 0x0000a30000047ab9 */ /* 0x000fe20000000800 */
[----:B------:R-:W-:Y:S01]  /*0f90*/  UMOV UR38, URZ ;  /* 0x0000003f00267c82 */ /* 0x000fe20008000000 */
[----:B------:R-:W-:Y:S01]  /*0fa0*/  UIADD3 UR4, UR4, 0x7f, URZ ;  /* 0x0000007f04047890 */ /* 0x000fe2000fffe03f */
[----:B------:R-:W-:-:S03]  /*0fb0*/  UMOV UR39, URZ ;  /* 0x0000003f00277c82 */ /* 0x000fc60008000000 */
[----:B------:R-:W-:-:S04]  /*0fc0*/  USHF.R.S32.HI UR5, URZ, 0x1f, UR4 ;  /* 0x0000001f3f057899 */ /* 0x000fc80008011404 */
[----:B------:R-:W-:-:S04]  /*0fd0*/  ULEA.HI UR5, UR5, UR4, URZ, 0x7 ;  /* 0x0000000405057291 */ /* 0x000fc8000f8f383f */
[----:B------:R-:W-:-:S12]  /*0fe0*/  USHF.R.S32.HI UR40, URZ, 0x7, UR5 ;  /* 0x000000073f287899 */ /* 0x000fd80008011405 */
.L_x_99:
[----:B------:R-:W-:Y:S01]  /*0ff0*/  LOP3.LUT R0, R18, 0x80, RZ, 0xc0, !PT ;  /* 0x0000008012007812 */ /* 0x000fe200078ec0ff */
[----:B------:R-:W2:Y:S01]  /*1000*/  S2UR UR7, SR_CgaCtaId ;  /* 0x00000000000779c3 */ /* 0x000ea20000008800 */
[----:B------:R-:W-:Y:S02]  /*1010*/  UMOV UR6, 0x400 ;  /* 0x0000040000067882 */ /* 0x000fe40000000000 */
[----:B------:R-:W-:-:S06]  /*1020*/  SHF.R.U32.HI R0, RZ, 0x7, R0 ;  /* 0x00000007ff007819 */ /* 0x000fcc0000011600 */
[----:B------:R-:W3:Y:S01]  /*1030*/  SHFL.IDX PT, R0, R0, RZ, 0x1f ;  /* 0x00001fff00007589 */ /* 0x000ee200000e0000 */
[----:B--2---:R-:W-:Y:S01]  /*1040*/  ULEA UR6, UR7, UR6, 0x18 ;  /* 0x0000000607067291 */ /* 0x004fe2000f8ec03f */
[----:B---3--:R-:W-:-:S13]  /*1050*/  R2UR UR4, R0 ;  /* 0x00000000000472ca */ /* 0x008fda00000e0000 */
[----:B------:R-:W-:-:S04]  /*1060*/  ULEA.HI UR5, UR4, UR4, URZ, 0x1 ;  /* 0x0000000404057291 */ /* 0x000fc8000f8f083f */
[----:B------:R-:W-:-:S04]  /*1070*/  ULOP3.LUT UR5, UR5, 0x7fffe, URZ, 0xc0, !UPT ;  /* 0x0007fffe05057892 */ /* 0x000fc8000f8ec03f */
[----:B------:R-:W-:-:S03]  /*1080*/  UIADD3 UR5, UR4, -UR5, URZ ;  /* 0x8000000504057290 */ /* 0x000fc6000fffe03f */
[----:B------:R-:W-:Y:S01]  /*1090*/  ULDC UR4, c[0x0][0x28c] ;  /* 0x0000a30000047ab9 */ /* 0x000fe20000000800 */
[----:B------:R-:W-:Y:S01]  /*10a0*/  ULEA UR5, UR5, UR6, 0xd ;  /* 0x0000000605057291 */ /* 0x000fe2000f8e683f */
[----:B------:R-:W-:-:S03]  /*10b0*/  ISETP.LT.AND P0, PT, RZ, UR4, PT ;  /* 0x00000004ff007c0c */ /* 0x000fc6000bf01270 */
[----:B------:R-:W-:-:S04]  /*10c0*/  UIADD3 UR5, UR5, 0x180, URZ ;  /* 0x0000018005057890 */ /* 0x000fc8000fffe03f */
[----:B------:R-:W-:-:S04]  /*10d0*/  USHF.R.U32.HI UR5, URZ, 0x4, UR5 ;  /* 0x000000043f057899 */ /* 0x000fc80008011605 */
[----:B------:R-:W-:Y:S02]  /*10e0*/  ULOP3.LUT UR41, UR5, 0x3fff, URZ, 0xc0, !UPT ;  /* 0x00003fff05297892 */ /* 0x000fe4000f8ec03f */
[----:B0---4-:R-:W-:Y:S10]  /*10f0*/  @P0 BRA `(.L_x_14) ;  /* 0x0000000000400947 */ /* 0x011ff40003800000 */
[----:B------:R-:W-:Y:S01]  /*1100*/  MOV R0, 0x0 ;  /* 0x0000000000007802 */ /* 0x000fe20000000f00 */
[----:B------:R-:W-:Y:S01]  /*1110*/  ULDC.64 UR4, c[0x4][0x68] ;  /* 0x01001a0000047ab9 */ /* 0x000fe20000000a00 */
[----:B------:R-:W-:Y:S01]  /*1120*/  ULDC.64 UR6, c[0x4][0x8] ;  /* 0x0100020000067ab9 */ /* 0x000fe20000000a00 */
[----:B01----:R-:W-:Y:S01]  /*1130*/  IMAD.U32 R4, RZ, RZ, UR4 ;  /* 0x00000004ff047e24 */ /* 0x003fe2000f8e00ff */
[----:B------:R0:W1:Y:S01]  /*1140*/  LDC.64 R14, c[0x4][R0] ;  /* 0x01000000000e7b82 */ /* 0x0000620000000a00 */
[----:B------:R-:W-:Y:S01]  /*1150*/  IMAD.U32 R5, RZ, RZ, UR5 ;  /* 0x00000005ff057e24 */ /* 0x000fe2000f8e00ff */
[----:B------:R-:W-:Y:S01]  /*1160*/  ULDC.64 UR4, c[0x4][0x70] ;  /* 0x01001c0000047ab9 */ /* 0x000fe20000000a00 */
[----:B------:R-:W-:Y:S02]  /*1170*/  IMAD.U32 R10, RZ, RZ, UR6 ;  /* 0x00000006ff0a7e24 */ /* 0x000fe4000f8e00ff */
[----:B------:R-:W-:Y:S02]  /*1180*/  IMAD.U32 R6, RZ, RZ, UR4 ;  /* 0x00000004ff067e24 */ /* 0x000fe4000f8e00ff */
[----:B------:R-:W-:-:S02]  /*1190*/  IMAD.U32 R7, RZ, RZ, UR5 ;  /* 0x00000005ff077e24 */ /* 0x000fc4000f8e00ff */
[----:B------:R-:W-:Y:S02]  /*11a0*/  IMAD.U32 R11, RZ, RZ, UR7 ;  /* 0x00000007ff0b7e24 */ /* 0x000fe4000f8e00ff */
[----:B------:R-:W-:Y:S02]  /*11b0*/  IMAD.MOV.U32 R8, RZ, RZ, 0x1e1 ;  /* 0x000001e1ff087424 */ /* 0x000fe400078e00ff */
[----:B------:R-:W-:Y:S02]  /*11c0*/  IMAD.MOV.U32 R12, RZ, RZ, 0x1 ;  /* 0x00000001ff0c7424 */ /* 0x000fe400078e00ff */
[----:B0-----:R-:W-:-:S07]  /*11d0*/  IMAD.MOV.U32 R13, RZ, RZ, RZ ;  /* 0x000000ffff0d7224 */ /* 0x001fce00078e00ff */
[----:B------:R-:W-:-:S07]  /*11e0*/  LEPC R20, `(.L_x_14) ;  /* 0x000000001014794e */ /* 0x000fce0000000000 */
[----:B-1---5:R-:W-:Y:S05]  /*11f0*/  CALL.ABS.NOINC R14 ;  /* 0x000000000e007343 */ /* 0x022fea0003c00000 */
.L_x_14:
[----:B------:R-:W-:-:S04]  /*1200*/  LOP3.LUT R0, R19, 0x1, RZ, 0xfc, !PT ;  /* 0x0000000113007812 */ /* 0x000fc800078efcff */
[----:B------:R-:W-:-:S13]  /*1210*/  ISETP.NE.AND P0, PT, R0, 0x3, PT ;  /* 0x000000030000780c */ /* 0x000fda0003f05270 */
[----:B------:R-:W-:Y:S05]  /*1220*/  @!P0 BRA `(.L_x_15) ;  /* 0x0000000000048947 */ /* 0x000fea0003800000 */
[----:B------:R-:W-:Y:S01]  /*1230*/  BPT.TRAP 0x1 ;  /* 0x000000040000795c */ /* 0x000fe20000300000 */
.L_x_15:
[----:B------:R-:W2:Y:S01]  /*1240*/  S2UR UR5, SR_CgaCtaId ;  /* 0x00000000000579c3 */ /* 0x000ea20000008800 */
[----:B------:R-:W-:Y:S01]  /*1250*/  UMOV UR4, 0x400 ;  /* 0x0000040000047882 */ /* 0x000fe20000000000 */
[----:B------:R-:W-:Y:S02]  /*1260*/  IMAD.U32 R0, RZ, RZ, UR38 ;  /* 0x00000026ff007e24 */ /* 0x000fe4000f8e00ff */
[----:B------:R-:W-:-:S03]  /*1270*/  IMAD.U32 R3, RZ, RZ, UR39 ;  /* 0x00000027ff037e24 */ /* 0x000fc6000f8e00ff */
[----:B------:R-:W-:Y:S01]  /*1280*/  SHF.L.U32 R0, R0, 0x1f, RZ ;  /* 0x0000001f00007819 */ /* 0x000fe200000006ff */
[----:B--2---:R-:W-:-:S06]  /*1290*/  ULEA UR4, UR5, UR4, 0x18 ;  /* 0x0000000405047291 */ /* 0x004fcc000f8ec03f */
[----:B------:R-:W-:-:S04]  /*12a0*/  IMAD.U32 R6, RZ, RZ, UR4 ;  /* 0x00000004ff067e24 */ /* 0x000fc8000f8e00ff */
[----:B------:R-:W-:-:S04]  /*12b0*/  IMAD R3, R3, 0x8, R6 ;  /* 0x0000000803037824 */ /* 0x000fc800078e0206 */
[----:B------:R2:W3:Y:S01]  /*12c0*/  SYNCS.PHASECHK.TRANS64.TRYWAIT P1, [R3+URZ], R0 ;  /* 0x00000000030075a7 */ /* 0x0004e2000802017f */
[----:B------:R-:W-:Y:S05]  /*12d0*/  @!P0 BRA `(.L_x_16) ;  /* 0x0000000000048947 */ /* 0x000fea0003800000 */
[----:B------:R-:W-:Y:S01]  /*12e0*/  BPT.TRAP 0x1 ;  /* 0x000000040000795c */ /* 0x000fe20000300000 */
.L_x_16:
[----:B---3--:R-:W-:Y:S05]  /*12f0*/  @P1 BRA `(.L_x_17) ;  /* 0x0000000000081947 */ /* 0x008fea0003800000 */
[----:B------:R-:W3:Y:S02]  /*1300*/  SYNCS.PHASECHK.TRANS64.TRYWAIT P1, [R3+URZ], R0 ;  /* 0x00000000030075a7 */ /* 0x000ee4000802017f */
[----:B---3--:R-:W-:Y:S05]  /*1310*/  @!P1 BRA `(.L_x_18) ;  /* 0x0000004400bc9947 */ /* 0x008fea0003800000 */
.L_x_17:
[----:B------:R-:W-:-:S04]  /*1320*/  UISETP.LT.AND UP0, UPT, UR40, 0x1, UPT ;  /* 0x000000012800788c */ /* 0x000fc8000bf01270 */
[----:B------:R-:W-:-:S06]  /*1330*/  USEL UR4, UR40, 0x1, UP0 ;  /* 0x0000000128047887 */ /* 0x000fcc0008000000 */
[----:B--23--:R-:W-:Y:S01]  /*1340*/  IMAD.U32 R0, RZ, RZ, UR4 ;  /* 0x00000004ff007e24 */ /* 0x00cfe2000f8e00ff */
[----:B------:R-:W-:Y:S05]  /*1350*/  WARPSYNC.ALL ;  /* 0x0000000000007948 */ /* 0x000fea0003800000 */
[----:B------:R-:W-:-:S04]  /*1360*/  IADD3 R0, -R0, UR40, RZ ;  /* 0x0000002800007c10 */ /* 0x000fc8000fffe1ff */
[----:B------:R-:W-:Y:S02]  /*1370*/  ISETP.GE.AND P1, PT, R0, 0x1, PT ;  /* 0x000000010000780c */ /* 0x000fe40003f26270 */
[----:B------:R-:W-:Y:S01]  /*1380*/  R2UR UR4, R6 ;  /* 0x00000000060472ca */ /* 0x000fe200000e0000 */
[----:B------:R-:W-:Y:S01]  /*1390*/  WARPGROUP.ARRIVE ;  /* 0x00000000000079c5 */ /* 0x000fe20000000000 */
[----:B------:R-:W-:Y:S01]  /*13a0*/  UMOV UR9, 0x40000040 ;  /* 0x4000004000097882 */ /* 0x000fe20000000000 */
[----:B------:R-:W-:-:S10]  /*13b0*/  UMOV UR11, 0x40000040 ;  /* 0x40000040000b7882 */ /* 0x000fd40000000000 */
[----:B------:R-:W-:-:S04]  /*13c0*/  UIADD3 UR4, UR4, 0x24180, URZ ;  /* 0x0002418004047890 */ /* 0x000fc8000fffe03f */
[----:B------:R-:W-:-:S04]  /*13d0*/  USHF.R.U32.HI UR4, URZ, 0x4, UR4 ;  /* 0x000000043f047899 */ /* 0x000fc80008011604 */
[----:B------:R-:W-:Y:S02]  /*13e0*/  ULOP3.LUT UR5, UR4, 0x3fff, URZ, 0xc0, !UPT ;  /* 0x00003fff04057892 */ /* 0x000fe4000f8ec03f */
[----:B------:R-:W-:Y:S02]  /*13f0*/  ULOP3.LUT UR4, UR41, 0x10000, URZ, 0xfc, !UPT ;  /* 0x0001000029047892 */ /* 0x000fe4000f8efc3f */
[----:B------:R-:W-:Y:S02]  /*1400*/  ULOP3.LUT UR5, UR5, 0x10000, URZ, 0xfc, !UPT ;  /* 0x0001000005057892 */ /* 0x000fe4000f8efc3f */
[----:B------:R-:W-:Y:S02]  /*1410*/  ULEA UR6, UR39, UR4, 0xa ;  /* 0x0000000427067291 */ /* 0x000fe4000f8e503f */
[----:B------:R-:W-:-:S05]  /*1420*/  ULEA UR7, UR39, UR5, 0x9 ;  /* 0x0000000527077291 */ /* 0x000fca000f8e483f */
[----:B------:R-:W-:Y:S02]  /*1430*/  UMOV UR8, UR6 ;  /* 0x0000000600087c82 */ /* 0x000fe40008000000 */
[----:B------:R-:W-:Y:S02]  /*1440*/  UMOV UR10, UR7 ;  /* 0x00000007000a7c82 */ /* 0x000fe40008000000 */
[----:B------:R-:W-:Y:S01]  /*1450*/  IGMMA.64x64x32.S8.S8 R24, gdesc[UR8], RZ, !UPT, gsb0 ;  /* 0x01e00000081879f1 */ /* 0x000fe2000c0410ff */
[----:B------:R-:W-:Y:S02]  /*1460*/  UIADD3 UR8, UR6, 0x2, URZ ;  /* 0x0000000206087890 */ /* 0x000fe4000fffe03f */
[----:B------:R-:W-:Y:S01]  /*1470*/  UIADD3 UR10, UR7, 0x2, URZ ;  /* 0x00000002070a7890 */ /* 0x000fe2000fffe03f */
[----:B------:R-:W-:Y:S01]  /*1480*/  UMOV UR9, 0x40000040 ;  /* 0x4000004000097882 */ /* 0x000fe20000000000 */
[----:B------:R-:W-:Y:S01]  /*1490*/  UMOV UR11, 0x40000040 ;  /* 0x40000040000b7882 */ /* 0x000fe20000000000 */
[----:B------:R-:W-:-:S02]  /*14a0*/  WARPGROUP.DEPBAR.LE gsb0, 0x0 ;  /* 0x00008000000079c5 */ /* 0x000fc40000010000 */
[----:B------:R-:W-:-:S06]  /*14b0*/  WARPGROUP.ARRIVE ;  /* 0x00000000000079c5 */ /* 0x000fcc0000000000 */
[----:B------:R-:W-:Y:S01]  /*14c0*/  IGMMA.64x64x32.S8.S8 R24, gdesc[UR8], R24, gsb0 ;  /* 0x01e00000081879f1 */ /* 0x000fe20008041018 */
[----:B------:R-:W-:Y:S02]  /*14d0*/  UIADD3 UR8, UR6, 0x4, URZ ;  /* 0x0000000406087890 */ /* 0x000fe4000fffe03f */
[----:B------:R-:W-:Y:S01]  /*14e0*/  UIADD3 UR10, UR7, 0x4, URZ ;  /* 0x00000004070a7890 */ /* 0x000fe2000fffe03f */
[----:B------:R-:W-:Y:S01]  /*14f0*/  UMOV UR9, 0x40000040 ;  /* 0x4000004000097882 */ /* 0x000fe20000000000 */
[----:B------:R-:W-:Y:S01]  /*1500*/  UMOV UR11, 0x40000040 ;  /* 0x40000040000b7882 */ /* 0x000fe20000000000 */
[----:B------:R-:W-:Y:S02]  /*1510*/  WARPGROUP.DEPBAR.LE gsb0, 0x0 ;  /* 0x00008000000079c5 */ /* 0x000fe40000010000 */
        /* <DEDUP_REMOVED lines=8> */
[----:B------:R-:W-:Y:S03]  /*15a0*/  IGMMA.64x64x32.S8.S8 R24, gdesc[UR8], R24, gsb0 ;  /* 0x01e00000081879f1 */ /* 0x000fe60008041018 */
[----:B------:R-:W-:Y:S02]  /*15b0*/  WARPGROUP.DEPBAR.LE gsb0, 0x0 ;  /* 0x00008000000079c5 */ /* 0x000fe40000010000 */
[----:B------:R-:W-:Y:S05]  /*15c0*/  @!P1 BRA `(.L_x_19) ;  /* 0x0000000400209947 */ /* 0x000fea0003800000 */
[----:B------:R-:W-:Y:S02]  /*15d0*/  UIADD3 UR6, UR39, 0x1, URZ ;  /* 0x0000000127067890 */ /* 0x000fe4000fffe03f */
[----:B------:R-:W-:Y:S02]  /*15e0*/  IMAD.U32 R3, RZ, RZ, UR39 ;  /* 0x00000027ff037e24 */ /* 0x000fe4000f8e00ff */
[----:B------:R-:W-:-:S04]  /*15f0*/  UISETP.NE.AND UP0, UPT, UR6, 0x9, UPT ;  /* 0x000000090600788c */ /* 0x000fc8000bf05270 */
[----:B------:R-:W-:Y:S02]  /*1600*/  USEL UR7, URZ, 0x1, UP0 ;  /* 0x000000013f077887 */ /* 0x000fe40008000000 */
[----:B------:R-:W-:Y:S02]  /*1610*/  USEL UR6, UR6, URZ, UP0 ;  /* 0x0000003f06067287 */ /* 0x000fe40008000000 */
[----:B------:R-:W-:-:S06]  /*1620*/  ULOP3.LUT UR7, UR38, UR7, URZ, 0x3c, !UPT ;  /* 0x0000000726077292 */ /* 0x000fcc000f8e3c3f */
[----:B------:R-:W-:-:S07]  /*1630*/  IMAD.U32 R7, RZ, RZ, UR7 ;  /* 0x00000007ff077e24 */ /* 0x000fce000f8e00ff */
.L_x_26:
[----:B------:R-:W-:Y:S05]  /*1640*/  @!P0 BRA `(.L_x_20) ;  /* 0x0000000000048947 */ /* 0x000fea0003800000 */
[----:B------:R-:W-:Y:S01]  /*1650*/  BPT.TRAP 0x1 ;  /* 0x000000040000795c */ /* 0x000fe20000300000 */
.L_x_20:
[----:B------:R-:W2:Y:S01]  /*1660*/  S2UR UR8, SR_CgaCtaId ;  /* 0x00000000000879c3 */ /* 0x000ea20000008800 */
[----:B------:R-:W-:Y:S01]  /*1670*/  UMOV UR7, 0x400 ;  /* 0x0000040000077882 */ /* 0x000fe20000000000 */
[----:B01----:R-:W-:Y:S01]  /*1680*/  IMAD.U32 R5, RZ, RZ, UR6 ;  /* 0x00000006ff057e24 */ /* 0x003fe2000f8e00ff */
[----:B------:R-:W-:Y:S01]  /*1690*/  SHF.L.U32 R4, R7, 0x1f, RZ ;  /* 0x0000001f07047819 */ /* 0x000fe200000006ff */
[----:B--2---:R-:W-:-:S06]  /*16a0*/  ULEA UR7, UR8, UR7, 0x18 ;  /* 0x0000000708077291 */ /* 0x004fcc000f8ec03f */
[----:B------:R-:W-:-:S04]  /*16b0*/  IMAD.U32 R6, RZ, RZ, UR7 ;  /* 0x00000007ff067e24 */ /* 0x000fc8000f8e00ff */
[----:B------:R-:W-:-:S04]  /*16c0*/  IMAD R5, R5, 0x8, R6 ;  /* 0x0000000805057824 */ /* 0x000fc800078e0206 */
[----:B------:R0:W1:Y:S01]  /*16d0*/  SYNCS.PHASECHK.TRANS64.TRYWAIT P1, [R5+URZ], R4 ;  /* 0x00000004050075a7 */ /* 0x000062000802017f */
[----:B------:R-:W-:Y:S05]  /*16e0*/  @!P0 BRA `(.L_x_21) ;  /* 0x0000000000048947 */ /* 0x000fea0003800000 */
[----:B------:R-:W-:Y:S01]  /*16f0*/  BPT.TRAP 0x1 ;  /* 0x000000040000795c */ /* 0x000fe20000300000 */
.L_x_21:
[----:B-1----:R-:W-:Y:S05]  /*1700*/  @P1 BRA `(.L_x_22) ;  /* 0x0000000000081947 */ /* 0x002fea0003800000 */
[----:B------:R-:W1:Y:S02]  /*1710*/  SYNCS.PHASECHK.TRANS64.TRYWAIT P1, [R5+URZ], R4 ;  /* 0x00000004050075a7 */ /* 0x000e64000802017f */
[----:B-1----:R-:W-:Y:S05]  /*1720*/  @!P1 BRA `(.L_x_23) ;  /* 0x0000004000cc9947 */ /* 0x002fea0003800000 */
.L_x_22:
[----:B------:R-:W-:Y:S01]  /*1730*/  ULEA UR7, UR6, UR4, 0xa ;  /* 0x0000000406077291 */ /* 0x000fe2000f8e503f */
[----:B------:R-:W-:Y:S01]  /*1740*/  WARPGROUP.ARRIVE ;  /* 0x00000000000079c5 */ /* 0x000fe20000000000 */
[----:B------:R-:W-:Y:S01]  /*1750*/  ULEA UR12, UR6, UR5, 0x9 ;  /* 0x00000005060c7291 */ /* 0x000fe2000f8e483f */
[----:B------:R-:W-:Y:S01]  /*1760*/  UMOV UR9, 0x40000040 ;  /* 0x4000004000097882 */ /* 0x000fe20000000000 */
[----:B------:R-:W-:-:S03]  /*1770*/  UMOV UR11, 0x40000040 ;  /* 0x40000040000b7882 */ /* 0x000fc60000000000 */
[----:B------:R-:W-:Y:S02]  /*1780*/  UMOV UR8, UR7 ;  /* 0x0000000700087c82 */ /* 0x000fe40008000000 */
[----:B------:R-:W-:Y:S02]  /*1790*/  UMOV UR10, UR12 ;  /* 0x0000000c000a7c82 */ /* 0x000fe40008000000 */
[----:B------:R-:W-:Y:S01]  /*17a0*/  IGMMA.64x64x32.S8.S8 R24, gdesc[UR8], R24, gsb0 ;  /* 0x01e00000081879f1 */ /* 0x000fe20008041018 */
        /* <DEDUP_REMOVED lines=23> */
[----:B------:R-:W-:Y:S01]  /*1920*/  BPT.TRAP 0x1 ;  /* 0x000000040000795c */ /* 0x000fe20000300000 */
.L_x_24:
[----:B01----:R-:W-:Y:S01]  /*1930*/  IMAD R4, R3, 0x8, R6 ;  /* 0x0000000803047824 */ /* 0x003fe200078e0206 */
[----:B------:R-:W-:-:S03]  /*1940*/  ISETP.GT.U32.AND P1, PT, R19, 0x1, PT ;  /* 0x000000011300780c */ /* 0x000fc60003f24070 */
[----:B------:R-:W-:-:S05]  /*1950*/  VIADD R4, R4, 0x48 ;  /* 0x0000004804047836 */ /* 0x000fca0000000000 */
[----:B------:R-:W-:-:S04]  /*1960*/  PRMT R4, RZ, 0x654, R4 ;  /* 0x00000654ff047816 */ /* 0x000fc80000000004 */
[----:B------:R0:W-:Y:S01]  /*1970*/  SYNCS.ARRIVE.TRANS64.RED.A1T0 RZ, [R4+URZ], RZ ;  /* 0x000000ff04ff79a7 */ /* 0x0001e2000810043f */
[----:B------:R-:W-:Y:S05]  /*1980*/  @P1 BRA `(.L_x_25) ;  /* 0x0000000000041947 */ /* 0x000fea0003800000 */
[----:B------:R-:W-:Y:S01]  /*1990*/  BPT.TRAP 0x1 ;  /* 0x000000040000795c */ /* 0x000fe20000300000 */
.L_x_25:
[----:B------:R-:W-:Y:S01]  /*19a0*/  UIADD3 UR6, UR6, 0x1, URZ ;  /* 0x0000000106067890 */ /* 0x000fe2000fffe03f */
[C---:B------:R-:W-:Y:S01]  /*19b0*/  ISETP.GT.AND P2, PT, R0.reuse, 0x1, PT ;  /* 0x000000010000780c */ /* 0x040fe20003f44270 */
[----:B------:R-:W-:Y:S02]  /*19c0*/  VIADD R3, R3, 0x1 ;  /* 0x0000000103037836 */ /* 0x000fe40000000000 */
[----:B------:R-:W-:Y:S01]  /*19d0*/  UISETP.NE.AND UP0, UPT, UR6, 0x9, UPT ;  /* 0x000000090600788c */ /* 0x000fe2000bf05270 */
[----:B------:R-:W-:Y:S02]  /*19e0*/  VIADD R0, R0, 0xffffffff ;  /* 0xffffffff00007836 */ /* 0x000fe40000000000 */
[C---:B------:R-:W-:Y:S01]  /*19f0*/  ISETP.NE.AND P1, PT, R3.reuse, 0x9, PT ;  /* 0x000000090300780c */ /* 0x040fe20003f25270 */
[----:B------:R-:W-:Y:S02]  /*1a00*/  USEL UR7, URZ, 0x1, UP0 ;  /* 0x000000013f077887 */ /* 0x000fe40008000000 */
[----:B------:R-:W-:Y:S01]  /*1a10*/  USEL UR6, UR6, URZ, UP0 ;  /* 0x0000003f06067287 */ /* 0x000fe20008000000 */
[----:B------:R-:W-:-:S03]  /*1a20*/  SEL R3, R3, RZ, P1 ;  /* 0x000000ff03037207 */ /* 0x000fc60000800000 */
[----:B------:R-:W-:Y:S01]  /*1a30*/  LOP3.LUT R7, R7, UR7, RZ, 0x3c, !PT ;  /* 0x0000000707077c12 */ /* 0x000fe2000f8e3cff */
[----:B------:R-:W-:Y:S07]  /*1a40*/  @P2 BRA `(.L_x_26) ;  /* 0xfffffff800fc2947 */ /* 0x000fee000383ffff */
.L_x_19:
[----:B------:R-:W2:Y:S02]  /*1a50*/  LDC R0, c[0x0][0x28c] ;  /* 0x0000a300ff007b82 */ /* 0x000ea40000000800 */
[----:B--2---:R-:W-:-:S13]  /*1a60*/  ISETP.GE.AND P1, PT, R0, 0x1, PT ;  /* 0x000000010000780c */ /* 0x004fda0003f26270 */
[----:B------:R-:W-:Y:S05]  /*1a70*/  @!P1 BRA `(.L_x_27) ;  /* 0x0000000000409947 */ /* 0x000fea0003800000 */
[----:B------:R-:W-:Y:S05]  /*1a80*/  @!P0 BRA `(.L_x_28) ;  /* 0x0000000000048947 */ /* 0x000fea0003800000 */
[----:B------:R-:W-:Y:S01]  /*1a90*/  BPT.TRAP 0x1 ;  /* 0x000000040000795c */ /* 0x000fe20000300000 */
.L_x_28:
[----:B------:R-:W-:Y:S01]  /*1aa0*/  UISETP.LT.AND UP0, UPT, UR40, 0x1, UPT ;  /* 0x000000012800788c */ /* 0x000fe2000bf01270 */
[----:B------:R-:W-:-:S03]  /*1ab0*/  ISETP.GT.U32.AND P0, PT, R19, 0x1, PT ;  /* 0x000000011300780c */ /* 0x000fc60003f04070 */
[----:B------:R-:W-:-:S04]  /*1ac0*/  USEL UR6, UR40, 0x1, UP0 ;  /* 0x0000000128067887 */ /* 0x000fc80008000000 */
[----:B------:R-:W-:-:S04]  /*1ad0*/  UIADD3 UR6, UR39, UR40, -UR6 ;  /* 0x0000002827067290 */ /* 0x000fc8000fffe806 */
[----:B------:R-:W-:-:S04]  /*1ae0*/  UIMAD.WIDE.U32 UR4, UR6, 0x38e38e39, URZ ;  /* 0x38e38e39060478a5 */ /* 0x000fc8000f8e003f */
[----:B------:R-:W-:-:S04]  /*1af0*/  USHF.R.U32.HI UR4, URZ, 0x1, UR5 ;  /* 0x000000013f047899 */ /* 0x000fc80008011605 */
[----:B------:R-:W-:-:S06]  /*1b00*/  UIMAD UR6, UR4, -0x9, UR6 ;  /* 0xfffffff7040678a4 */ /* 0x000fcc000f8e0206 */
[----:B------:R-:W-:-:S04]  /*1b10*/  IMAD.U32 R3, RZ, RZ, UR6 ;  /* 0x00000006ff037e24 */ /* 0x000fc8000f8e00ff */
[----:B------:R-:W-:-:S04]  /*1b20*/  IMAD R0, R3, 0x8, R6 ;  /* 0x0000000803007824 */ /* 0x000fc800078e0206 */
[----:B------:R-:W-:-:S05]  /*1b30*/  VIADD R0, R0, 0x48 ;  /* 0x0000004800007836 */ /* 0x000fca0000000000 */
[----:B------:R-:W-:-:S04]  /*1b40*/  PRMT R0, RZ, 0x654, R0 ;  /* 0x00000654ff007816 */ /* 0x000fc80000000000 */
[----:B------:R2:W-:Y:S01]  /*1b50*/  SYNCS.ARRIVE.TRANS64.RED.A1T0 RZ, [R0+URZ], RZ ;  /* 0x000000ff00ff79a7 */ /* 0x0005e2000810043f */
[----:B------:R-:W-:Y:S05]  /*1b60*/  @P0 BRA `(.L_x_27) ;  /* 0x0000000000040947 */ /* 0x000fea0003800000 */
[----:B------:R-:W-:Y:S01]  /*1b70*/  BPT.TRAP 0x1 ;  /* 0x000000040000795c */ /* 0x000fe20000300000 */
.L_x_27:
[----:B------:R-:W3:Y:S01]  /*1b80*/  LDC R8, c[0x0][0x288] ;  /* 0x0000a200ff087b82 */ /* 0x000ee20000000800 */
[----:B01----:R-:W-:Y:S01]  /*1b90*/  LOP3.LUT R4, R18, 0x60, RZ, 0xc0, !PT ;  /* 0x0000006012047812 */ /* 0x003fe200078ec0ff */
[----:B------:R-:W-:Y:S01]  /*1ba0*/  IMAD.SHL.U32 R7, R58, 0x40, RZ ;  /* 0x000000403a077824 */ /* 0x000fe200078e00ff */
[----:B------:R-:W-:Y:S01]  /*1bb0*/  UIADD3 UR39, UR40, UR39, URZ ;  /* 0x0000002728277290 */ /* 0x000fe2000fffe03f */
[----:B--2---:R-:W-:Y:S01]  /*1bc0*/  SHF.R.U32.HI R0, RZ, 0x2, R18 ;  /* 0x00000002ff007819 */ /* 0x004fe20000011612 */
[----:B------:R-:W-:Y:S01]  /*1bd0*/  IMAD.SHL.U32 R13, R57, 0x80, RZ ;  /* 0x00000080390d7824 */ /* 0x000fe200078e00ff */
[----:B------:R-:W-:Y:S01]  /*1be0*/  SHF.R.U32.HI R6, RZ, 0x1, R4 ;  /* 0x00000001ff067819 */ /* 0x000fe20000011604 */
[----:B------:R-:W-:Y:S01]  /*1bf0*/  UISETP.GT.U32.AND UP0, UPT, UR39, 0x8, UPT ;  /* 0x000000082700788c */ /* 0x000fe2000bf04070 */
[----:B------:R-:W-:Y:S01]  /*1c00*/  LOP3.LUT R4, R18, 0x3, RZ, 0xc0, !PT ;  /* 0x0000000312047812 */ /* 0x000fe200078ec0ff */
[----:B------:R-:W-:Y:S01]  /*1c10*/  ULDC UR7, c[0x0][0x284] ;  /* 0x0000a10000077ab9 */ /* 0x000fe20000000800 */
[----:B------:R-:W-:Y:S01]  /*1c20*/  SHF.R.U32.HI R5, RZ, 0x7, R18 ;  /* 0x00000007ff057819 */ /* 0x000fe20000011612 */
[----:B------:R-:W-:Y:S01]  /*1c30*/  UISETP.LT.U32.AND UP0, UPT, UR40, 0x9, UP0 ;  /* 0x000000092800788c */ /* 0x000fe20008701070 */
[----:B------:R-:W-:Y:S01]  /*1c40*/  LOP3.LUT R3, R0, 0x7, RZ, 0xc0, !PT ;  /* 0x0000000700037812 */ /* 0x000fe200078ec0ff */
[----:B------:R-:W-:Y:S01]  /*1c50*/  UISETP.GE.U32.AND UP1, UPT, UR40, 0x9, UPT ;  /* 0x000000092800788c */ /* 0x000fe2000bf26070 */
[----:B------:R-:W-:Y:S01]  /*1c60*/  LOP3.LUT R0, R5, 0x1, RZ, 0xc0, !PT ;  /* 0x0000000105007812 */ /* 0x000fe200078ec0ff */
[----:B------:R-:W-:Y:S01]  /*1c70*/  ULDC.64 UR8, c[0x0][0x5d0] ;  /* 0x0001740000087ab9 */ /* 0x000fe20000000a00 */
[----:B------:R-:W-:Y:S01]  /*1c80*/  SHF.R.S32.HI R14, RZ, 0x1f, R59 ;  /* 0x0000001fff0e7819 */ /* 0x000fe2000001143b */
[----:B------:R-:W-:Y:S01]  /*1c90*/  UIMAD.WIDE.U32 UR4, UR39, 0x38e38e39, URZ ;  /* 0x38e38e39270478a5 */ /* 0x000fe2000f8e003f */
[----:B------:R-:W-:Y:S01]  /*1ca0*/  IADD3 R5, RZ, -R6, -R3 ;  /* 0x80000006ff057210 */ /* 0x000fe20007ffe803 */
[----:B------:R-:W-:Y:S01]  /*1cb0*/  IMAD.SHL.U32 R10, R0, 0x40, RZ ;  /* 0x00000040000a7824 */ /* 0x000fe200078e00ff */
[----:B------:R-:W-:-:S02]  /*1cc0*/  USEL UR6, URZ, 0x1, !UP0 ;  /* 0x000000013f067887 */ /* 0x000fc4000c000000 */
[----:B------:R-:W-:Y:S01]  /*1cd0*/  USHF.R.U32.HI UR4, URZ, 0x1, UR5 ;  /* 0x000000013f047899 */ /* 0x000fe20008011605 */
[----:B------:R-:W-:Y:S01]  /*1ce0*/  IMAD R0, R0, -0x40, R5 ;  /* 0xffffffc000007824 */ /* 0x000fe200078e0205 */
[----:B---3--:R-:W-:Y:S01]  /*1cf0*/  ISETP.GE.AND P0, PT, R7, R8, PT ;  /* 0x000000080700720c */ /* 0x008fe20003f06270 */
[----:B------:R-:W-:Y:S01]  /*1d00*/  IMAD R12, R4, -0x2, R8 ;  /* 0xfffffffe040c7824 */ /* 0x000fe200078e0208 */
[----:B------:R-:W-:Y:S01]  /*1d10*/  ULOP3.LUT UR38, UR38, UR6, URZ, 0x3c, !UPT ;  /* 0x0000000626267292 */ /* 0x000fe2000f8e3c3f */
[----:B------:R-:W-:Y:S01]  /*1d20*/  IMAD.SHL.U32 R8, R18, 0x2, RZ ;  /* 0x0000000212087824 */ /* 0x000fe200078e00ff */
[----:B------:R-:W-:Y:S01]  /*1d30*/  ISETP.GE.OR P0, PT, R13, UR7, P0 ;  /* 0x000000070d007c0c */ /* 0x000fe20008706670 */
[----:B------:R-:W-:Y:S01]  /*1d40*/  IMAD R4, R14, UR8, RZ ;  /* 0x000000080e047c24 */ /* 0x000fe2000f8e02ff */
[----:B------:R-:W-:Y:S01]  /*1d50*/  LOP3.LUT R3, R10, 0x40, R3, 0xe2, !PT ;  /* 0x000000400a037812 */ /* 0x000fe200078ee203 */
[----:B------:R-:W-:Y:S01]  /*1d60*/  IMAD.WIDE R10, R57, 0x80, RZ ;  /* 0x00000080390a7825 */ /* 0x000fe200078e02ff */
[----:B------:R-:W-:Y:S01]  /*1d70*/  LOP3.LUT R8, R7, 0x6, R8, 0xf8, !PT ;  /* 0x0000000607087812 */ /* 0x000fe200078ef808 */
[----:B------:R-:W-:Y:S01]  /*1d80*/  UIMAD UR39, UR4, -0x9, UR39 ;  /* 0xfffffff7042778a4 */ /* 0x000fe2000f8e0227 */
[----:B------:R-:W-:Y:S01]  /*1d90*/  IADD3 R20, -R13, UR7, R0 ;  /* 0x000000070d147c10 */ /* 0x000fe2000fffe100 */
[----:B------:R-:W-:Y:S01]  /*1da0*/  IMAD R15, R59, UR9, R4 ;  /* 0x000000093b0f7c24 */ /* 0x000fe2000f8e0204 */
[----:B------:R-:W-:Y:S01]  /*1db0*/  SHF.R.S32.HI R9, RZ, 0x1f, R8 ;  /* 0x0000001fff097819 */ /* 0x000fe20000011408 */
[----:B------:R-:W-:Y:S01]  /*1dc0*/  @UP1 ULOP3.LUT UR38, UR38, 0x1, UR4, 0x78, !UPT ;  /* 0x0000000126261892 */ /* 0x000fe2000f8e7804 */
[----:B------:R-:W-:Y:S01]  /*1dd0*/  LOP3.LUT R65, R10, R3, R6, 0xfe, !PT ;  /* 0x000000030a417212 */ /* 0x000fe200078efe06 */
[----:B------:R-:W-:-:S02]  /*1de0*/  IMAD.IADD R58, R12, 0x1, -R7 ;  /* 0x000000010c3a7824 */ /* 0x000fc400078e0a07 */
[----:B------:R-:W-:-:S04]  /*1df0*/  IMAD.WIDE.U32 R4, R59, UR8, R8 ;  /* 0x000000083b047c25 */ /* 0x000fc8000f8e0008 */
[----:B------:R-:W-:Y:S02]  /*1e00*/  IMAD.IADD R5, R5, 0x1, R15 ;  /* 0x0000000105057824 */ /* 0x000fe400078e020f */
[----:B------:R-:W-:Y:S01]  /*1e10*/  IMAD.MOV.U32 R57, RZ, RZ, -0x1 ;  /* 0xffffffffff397424 */ /* 0x000fe200078e00ff */
[----:B------:R-:W-:Y:S06]  /*1e20*/  @P0 BRA `(.L_x_29) ;  /* 0x0000001c00100947 */ /* 0x000fec0003800000 */
[----:B------:R-:W0:Y:S01]  /*1e30*/  LDC.64 R12, c[0x0][0x5c8] ;  /* 0x00017200ff0c7b82 */ /* 0x000e220000000a00 */
[----:B------:R-:W-:Y:S01]  /*1e40*/  ULDC.64 UR4, c[0x0][0x5c0] ;  /* 0x0001700000047ab9 */ /* 0x000fe20000000a00 */
[----:B------:R-:W-:Y:S01]  /*1e50*/  BSSY B0, `(.L_x_29) ;  /* 0x00001c1000007945 */ /* 0x000fe20003800000 */
[-C--:B0-----:R-:W-:Y:S02]  /*1e60*/  IMAD R0, R11, R12.reuse, RZ ;  /* 0x0000000c0b007224 */ /* 0x081fe400078e02ff */
[----:B------:R-:W-:-:S04]  /*1e70*/  IMAD.WIDE.U32 R4, R65, R12, R4 ;  /* 0x0000000c41047225 */ /* 0x000fc800078e0004 */
[----:B------:R-:W-:Y:S01]  /*1e80*/  IMAD R3, R65, R13, R0 ;  /* 0x0000000d41037224 */ /* 0x000fe200078e0200 */
[----:B------:R-:W-:-:S03]  /*1e90*/  IADD3 R6, P0, R4, UR4, RZ ;  /* 0x0000000404067c10 */ /* 0x000fc6000ff1e0ff */
[----:B------:R-:W-:Y:S01]  /*1ea0*/  IMAD.IADD R3, R5, 0x1, R3 ;  /* 0x0000000105037824 */ /* 0x000fe200078e0203 */
[----:B------:R-:W-:-:S04]  /*1eb0*/  LEA R4, P1, R12, R6, 0x3 ;  /* 0x000000060c047211 */ /* 0x000fc800078218ff */
[----:B------:R-:W-:Y:S02]  /*1ec0*/  IADD3.X R7, R3, UR5, RZ, P0, !PT ;  /* 0x0000000503077c10 */ /* 0x000fe400087fe4ff */
[----:B-----5:R-:W-:Y:S02]  /*1ed0*/  ISETP.NE.AND P0, PT, R23, RZ, PT ;  /* 0x000000ff1700720c */ /* 0x020fe40003f05270 */
[----:B------:R-:W-:-:S11]  /*1ee0*/  LEA.HI.X R5, R12, R7, R13, 0x3, P1 ;  /* 0x000000070c057211 */ /* 0x000fd600008f1c0d */
[----:B------:R-:W-:Y:S05]  /*1ef0*/  @!P0 BRA `(.L_x_30) ;  /* 0x0000001400188947 */ /* 0x000fea0003800000 */
[----:B------:R-:W0:Y:S01]  /*1f00*/  LDC.64 R60, c[0x0][0x5b0] ;  /* 0x00016c00ff3c7b82 */ /* 0x000e220000000a00 */
[----:B------:R-:W-:Y:S01]  /*1f10*/  ULDC.64 UR4, c[0x0][0x5b8] ;  /* 0x00016e0000047ab9 */ /* 0x000fe20000000a00 */
[----:B------:R-:W-:Y:S01]  /*1f20*/  ISETP.GE.AND P3, PT, R58, 0x1, PT ;  /* 0x000000013a00780c */ /* 0x000fe20003f66270 */
[----:B------:R-:W-:Y:S01]  /*1f30*/  IMAD R0, R14, UR4, RZ ;  /* 0x000000040e007c24 */ /* 0x000fe2000f8e02ff */
[----:B------:R-:W-:Y:S01]  /*1f40*/  BSSY B1, `(.L_x_31) ;  /* 0x000000e000017945 */ /* 0x000fe20003800000 */
[C---:B------:R-:W-:Y:S01]  /*1f50*/  IMAD.WIDE.U32 R14, R59.reuse, UR4, R8 ;  /* 0x000000043b0e7c25 */ /* 0x040fe2000f8e0008 */
[----:B------:R-:W-:Y:S02]  /*1f60*/  ISETP.LT.OR P1, PT, R20, 0x1, !P3 ;  /* 0x000000011400780c */ /* 0x000fe40005f21670 */
[----:B------:R-:W1:Y:S01]  /*1f70*/  LDC.64 R62, c[0x0][0x5a8] ;  /* 0x00016a00ff3e7b82 */ /* 0x000e620000000a00 */
[----:B------:R-:W-:Y:S02]  /*1f80*/  IMAD R13, R59, UR5, R0 ;  /* 0x000000053b0d7c24 */ /* 0x000fe4000f8e0200 */
[----:B------:R-:W-:-:S02]  /*1f90*/  IMAD.MOV.U32 R12, RZ, RZ, R14 ;  /* 0x000000ffff0c7224 */ /* 0x000fc400078e000e */
[----:B------:R-:W-:Y:S02]  /*1fa0*/  IMAD.IADD R13, R15, 0x1, R13 ;  /* 0x000000010f0d7824 */ /* 0x000fe400078e020d */
[-C--:B0-----:R-:W-:Y:S02]  /*1fb0*/  IMAD R10, R11, R60.reuse, RZ ;  /* 0x0000003c0b0a7224 */ /* 0x081fe400078e02ff */
[----:B------:R-:W-:-:S04]  /*1fc0*/  IMAD.WIDE.U32 R8, R65, R60, R12 ;  /* 0x0000003c41087225 */ /* 0x000fc800078e000c */
[----:B------:R-:W-:Y:S01]  /*1fd0*/  IMAD R21, R65, R61, R10 ;  /* 0x0000003d41157224 */ /* 0x000fe200078e020a */
[----:B-1----:R-:W-:-:S04]  /*1fe0*/  IADD3 R8, P0, R8, R62, RZ ;  /* 0x0000003e08087210 */ /* 0x002fc80007f1e0ff */
[----:B------:R-:W-:Y:S01]  /*1ff0*/  IADD3.X R9, R63, R9, R21, P0, !PT ;  /* 0x000000093f097210 */ /* 0x000fe200007fe415 */
[----:B------:R-:W-:Y:S08]  /*2000*/  @P1 BRA `(.L_x_32) ;  /* 0x0000000000041947 */ /* 0x000ff00003800000 */
[----:B------:R0:W5:Y:S02]  /*2010*/  LDG.E.U8 R56, desc[UR36][R8.64] ;  /* 0x0000002408387981 */ /* 0x000164000c1e1100 */
.L_x_32:
[----:B------:R-:W-:Y:S05]  /*2020*/  BSYNC B1 ;  /* 0x0000000000017941 */ /* 0x000fea0003800000 */
.L_x_31:
[----:B-----5:R-:W-:Y:S01]  /*2030*/  LOP3.LUT R0, R56, 0xffff, RZ, 0xc0, !PT ;  /* 0x0000ffff38007812 */ /* 0x020fe200078ec0ff */
[----:B------:R-:W-:Y:S01]  /*2040*/  IMAD.SHL.U32 R10, R60, 0x8, RZ ;  /* 0x000000083c0a7824 */ /* 0x000fe200078e00ff */
[----:B------:R-:W-:Y:S01]  /*2050*/  ISETP.GE.AND P2, PT, R58, 0x2, PT ;  /* 0x000000023a00780c */ /* 0x000fe20003f46270 */
[----:B------:R-:W-:Y:S01]  /*2060*/  BSSY B1, `(.L_x_33) ;  /* 0x000000e000017945 */ /* 0x000fe20003800000 */
[----:B------:R-:W-:Y:S02]  /*2070*/  PRMT R0, R0, 0x8880, RZ ;  /* 0x0000888000007816 */ /* 0x000fe400000000ff */
[----:B------:R-:W-:Y:S02]  /*2080*/  ISETP.LT.OR P0, PT, R20, 0x1, !P2 ;  /* 0x000000011400780c */ /* 0x000fe40005701670 */
[----:B------:R-:W-:Y:S01]  /*2090*/  SHF.L.U64.HI R11, R60, 0x3, R61 ;  /* 0x000000033c0b7819 */ /* 0x000fe2000001023d */
[----:B------:R-:W-:-:S04]  /*20a0*/  IMAD R3, R0, R23, RZ ;  /* 0x0000001700037224 */ /* 0x000fc800078e02ff */
[----:B------:R-:W-:Y:S02]  /*20b0*/  @!P1 IMAD R15, R24, R22, R3 ;  /* 0x00000016180f9224 */ /* 0x000fe400078e0203 */
[----:B------:R-:W-:-:S03]  /*20c0*/  IMAD.WIDE.U32 R10, R65, R60, R10 ;  /* 0x0000003c410a7225 */ /* 0x000fc600078e000a */
[----:B------:R1:W-:Y:S01]  /*20d0*/  @!P1 STG.E.U8 desc[UR36][R6.64], R15 ;  /* 0x0000000f06009986 */ /* 0x0003e2000c101124 */
[----:B------:R-:W-:Y:S01]  /*20e0*/  IADD3 R10, P4, P5, R14, R62, R10 ;  /* 0x0000003e0e0a7210 */ /* 0x000fe20007d9e00a */
[----:B------:R-:W-:Y:S01]  /*20f0*/  IMAD.IADD R14, R21, 0x1, R11 ;  /* 0x00000001150e7824 */ /* 0x000fe200078e020b */
[----:B------:R-:W-:Y:S11]  /*2100*/  @P0 BRA `(.L_x_34) ;  /* 0x00000000000c0947 */ /* 0x000ff60003800000 */
[----:B------:R-:W2:Y:S02]  /*2110*/  LDG.E.U8 R56, desc[UR36][R8.64+0x1] ;  /* 0x0000012408387981 */ /* 0x000ea4000c1e1100 */
[----:B--2---:R-:W-:-:S05]  /*2120*/  PRMT R0, R56, 0x8880, RZ ;  /* 0x0000888038007816 */ /* 0x004fca00000000ff */
[----:B------:R-:W-:-:S07]  /*2130*/  IMAD R3, R0, R23, RZ ;  /* 0x0000001700037224 */ /* 0x000fce00078e02ff */
.L_x_34:
[----:B------:R-:W-:Y:S05]  /*2140*/  BSYNC B1 ;  /* 0x0000000000017941 */ /* 0x000fea0003800000 */
.L_x_33:
[----:B------:R-:W-:Y:S01]  /*2150*/  ISETP.LT.OR P3, PT, R20, 0x9, !P3 ;  /* 0x000000091400780c */ /* 0x000fe20005f61670 */
[----:B------:R-:W-:Y:S01]  /*2160*/  @!P0 IMAD R25, R25, R22, R3 ;  /* 0x0000001619198224 */ /* 0x000fe200078e0203 */
[C---:B------:R-:W-:Y:S01]  /*2170*/  ISETP.GE.AND P1, PT, R58.reuse, 0x9, PT ;  /* 0x000000093a00780c */ /* 0x040fe20003f26270 */
[----:B------:R-:W-:Y:S01]  /*2180*/  BSSY B1, `(.L_x_35) ;  /* 0x000000b000017945 */ /* 0x000fe20003800000 */
[----:B------:R-:W-:Y:S02]  /*2190*/  IADD3.X R11, R13, R63, R14, P4, P5 ;  /* 0x0000003f0d0b7210 */ /* 0x000fe400027ea40e */
[----:B------:R2:W-:Y:S01]  /*21a0*/  @!P0 STG.E.U8 desc[UR36][R6.64+0x1], R25 ;  /* 0x0000011906008986 */ /* 0x0005e2000c101124 */
[----:B------:R-:W-:Y:S02]  /*21b0*/  ISETP.GE.AND P0, PT, R58, 0xa, PT ;  /* 0x0000000a3a00780c */ /* 0x000fe40003f06270 */
[C---:B------:R-:W-:Y:S02]  /*21c0*/  ISETP.LT.OR P2, PT, R20.reuse, 0x9, !P2 ;  /* 0x000000091400780c */ /* 0x040fe40005741670 */
[----:B------:R-:W-:-:S02]  /*21d0*/  ISETP.LT.OR P5, PT, R20, 0x1, !P1 ;  /* 0x000000011400780c */ /* 0x000fc40004fa1670 */
[----:B------:R-:W-:Y:S01]  /*21e0*/  ISETP.LT.OR P4, PT, R20, 0x1, !P0 ;  /* 0x000000011400780c */ /* 0x000fe20004781670 */
[----:B------:R-:W-:-:S12]  /*21f0*/  @P3 BRA `(.L_x_36) ;  /* 0x00000000000c3947 */ /* 0x000fd80003800000 */
[----:B------:R-:W3:Y:S02]  /*2200*/  LDG.E.U8 R56, desc[UR36][R10.64] ;  /* 0x000000240a387981 */ /* 0x000ee4000c1e1100 */
[----:B---3--:R-:W-:-:S05]  /*2210*/  PRMT R0, R56, 0x8880, RZ ;  /* 0x0000888038007816 */ /* 0x008fca00000000ff */
[----:B------:R-:W-:-:S07]  /*2220*/  IMAD R3, R0, R23, RZ ;  /* 0x0000001700037224 */ /* 0x000fce00078e02ff */
.L_x_36:
[----:B------:R-:W-:Y:S05]  /*2230*/  BSYNC B1 ;  /* 0x0000000000017941 */ /* 0x000fea0003800000 */
.L_x_35:
[----:B------:R-:W-:Y:S01]  /*2240*/  @!P3 IMAD R13, R26, R22, R3 ;  /* 0x000000161a0db224 */ /* 0x000fe200078e0203 */
[----:B------:R-:W-:Y:S04]  /*2250*/  BSSY B1, `(.L_x_37) ;  /* 0x0000006000017945 */ /* 0x000fe80003800000 */
[----:B------:R3:W-:Y:S01]  /*2260*/  @!P3 STG.E.U8 desc[UR36][R4.64], R13 ;  /* 0x0000000d0400b986 */ /* 0x0007e2000c101124 */
[----:B------:R-:W-:Y:S05]  /*2270*/  @P2 BRA `(.L_x_38) ;  /* 0x00000000000c2947 */ /* 0x000fea0003800000 */
[----:B------:R-:W4:Y:S02]  /*2280*/  LDG.E.U8 R56, desc[UR36][R10.64+0x1] ;  /* 0x000001240a387981 */ /* 0x000f24000c1e1100 */
[----:B----4-:R-:W-:-:S05]  /*2290*/  PRMT R0, R56, 0x8880, RZ ;  /* 0x0000888038007816 */ /* 0x010fca00000000ff */
[----:B------:R-:W-:-:S07]  /*22a0*/  IMAD R3, R0, R23, RZ ;  /* 0x0000001700037224 */ /* 0x000fce00078e02ff */
.L_x_38:
[----:B------:R-:W-:Y:S05]  /*22b0*/  BSYNC B1 ;  /* 0x0000000000017941 */ /* 0x000fea0003800000 */
.L_x_37:
[----:B------:R-:W-:Y:S01]  /*22c0*/  @!P2 IMAD R27, R27, R22, R3 ;  /* 0x000000161b1ba224 */ /* 0x000fe200078e0203 */
[----:B------:R-:W-:Y:S04]  /*22d0*/  BSSY B1, `(.L_x_39) ;  /* 0x0000006000017945 */ /* 0x000fe80003800000 */
[----:B------:R4:W-:Y:S01]  /*22e0*/  @!P2 STG.E.U8 desc[UR36][R4.64+0x1], R27 ;  /* 0x0000011b0400a986 */ /* 0x0009e2000c101124 */
[----:B------:R-:W-:Y:S05]  /*22f0*/  @P5 BRA `(.L_x_40) ;  /* 0x00000000000c5947 */ /* 0x000fea0003800000 */
[----:B------:R-:W5:Y:S02]  /*2300*/  LDG.E.U8 R56, desc[UR36][R8.64+0x8] ;  /* 0x0000082408387981 */ /* 0x000f64000c1e1100 */
[----:B-----5:R-:W-:-:S05]  /*2310*/  PRMT R0, R56, 0x8880, RZ ;  /* 0x0000888038007816 */ /* 0x020fca00000000ff */
[----:B------:R-:W-:-:S07]  /*2320*/  IMAD R3, R0, R23, RZ ;  /* 0x0000001700037224 */ /* 0x000fce00078e02ff */
.L_x_40:
[----:B------:R-:W-:Y:S05]  /*2330*/  BSYNC B1 ;  /* 0x0000000000017941 */ /* 0x000fea0003800000 */
.L_x_39:
[----:B---3--:R-:W-:Y:S01]  /*2340*/  @!P5 IMAD R13, R28, R22, R3 ;  /* 0x000000161c0dd224 */ /* 0x008fe200078e0203 */
[----:B------:R-:W-:Y:S04]  /*2350*/  BSSY B1, `(.L_x_41) ;  /* 0x0000006000017945 */ /* 0x000fe80003800000 */
[----:B------:R3:W-:Y:S01]  /*2360*/  @!P5 STG.E.U8 desc[UR36][R6.64+0x8], R13 ;  /* 0x0000080d0600d986 */ /* 0x0007e2000c101124 */
[----:B------:R-:W-:Y:S05]  /*2370*/  @P4 BRA `(.L_x_42) ;  /* 0x00000000000c4947 */ /* 0x000fea0003800000 */
[----:B------:R-:W5:Y:S02]  /*2380*/  LDG.E.U8 R56, desc[UR36][R8.64+0x9] ;  /* 0x0000092408387981 */ /* 0x000f64000c1e1100 */
[----:B-----5:R-:W-:-:S05]  /*2390*/  PRMT R0, R56, 0x8880, RZ ;  /* 0x0000888038007816 */ /* 0x020fca00000000ff */
[----:B------:R-:W-:-:S07]  /*23a0*/  IMAD R3, R0, R23, RZ ;  /* 0x0000001700037224 */ /* 0x000fce00078e02ff */
.L_x_42:
[----:B------:R-:W-:Y:S05]  /*23b0*/  BSYNC B1 ;  /* 0x0000000000017941 */ /* 0x000fea0003800000 */
.L_x_41:
[----:B------:R-:W-:Y:S01]  /*23c0*/  ISETP.LT.OR P1, PT, R20, 0x9, !P1 ;  /* 0x000000091400780c */ /* 0x000fe20004f21670 */
[----:B------:R-:W-:Y:S01]  /*23d0*/  @!P4 IMAD R29, R29, R22, R3 ;  /* 0x000000161d1dc224 */ /* 0x000fe200078e0203 */
[C---:B------:R-:W-:Y:S01]  /*23e0*/  ISETP.GE.AND P3, PT, R58.reuse, 0x11, PT ;  /* 0x000000113a00780c */ /* 0x040fe20003f66270 */
[----:B------:R-:W-:Y:S01]  /*23f0*/  BSSY B1, `(.L_x_43) ;  /* 0x000000a000017945 */ /* 0x000fe20003800000 */
[----:B------:R-:W-:Y:S02]  /*2400*/  ISETP.GE.AND P2, PT, R58, 0x12, PT ;  /* 0x000000123a00780c */ /* 0x000fe40003f46270 */
[----:B------:R0:W-:Y:S01]  /*2410*/  @!P4 STG.E.U8 desc[UR36][R6.64+0x9], R29 ;  /* 0x0000091d0600c986 */ /* 0x0001e2000c101124 */
[C---:B------:R-:W-:Y:S02]  /*2420*/  ISETP.LT.OR P0, PT, R20.reuse, 0x9, !P0 ;  /* 0x000000091400780c */ /* 0x040fe40004701670 */
[C---:B------:R-:W-:Y:S02]  /*2430*/  ISETP.LT.OR P5, PT, R20.reuse, 0x1, !P3 ;  /* 0x000000011400780c */ /* 0x040fe40005fa1670 */
[----:B------:R-:W-:-:S02]  /*2440*/  ISETP.LT.OR P4, PT, R20, 0x1, !P2 ;  /* 0x000000011400780c */ /* 0x000fc40005781670 */
[----:B------:R-:W-:Y:S11]  /*2450*/  @P1 BRA `(.L_x_44) ;  /* 0x00000000000c1947 */ /* 0x000ff60003800000 */
[----:B------:R-:W5:Y:S02]  /*2460*/  LDG.E.U8 R56, desc[UR36][R10.64+0x8] ;  /* 0x000008240a387981 */ /* 0x000f64000c1e1100 */
[----:B-----5:R-:W-:-:S05]  /*2470*/  PRMT R0, R56, 0x8880, RZ ;  /* 0x0000888038007816 */ /* 0x020fca00000000ff */
[----:B------:R-:W-:-:S07]  /*2480*/  IMAD R3, R0, R23, RZ ;  /* 0x0000001700037224 */ /* 0x000fce00078e02ff */
.L_x_44:
[----:B------:R-:W-:Y:S05]  /*2490*/  BSYNC B1 ;  /* 0x0000000000017941 */ /* 0x000fea0003800000 */
.L_x_43:
[----:B---3--:R-:W-:Y:S01]  /*24a0*/  @!P1 IMAD R13, R30, R22, R3 ;  /* 0x000000161e0d9224 */ /* 0x008fe200078e0203 */
[----:B------:R-:W-:Y:S04]  /*24b0*/  BSSY B1, `(.L_x_45) ;  /* 0x0000006000017945 */ /* 0x000fe80003800000 */
[----:B------:R3:W-:Y:S01]  /*24c0*/  @!P1 STG.E.U8 desc[UR36][R4.64+0x8], R13 ;  /* 0x0000080d04009986 */ /* 0x0007e2000c101124 */
[----:B------:R-:W-:Y:S05]  /*24d0*/  @P0 BRA `(.L_x_46) ;  /* 0x00000000000c0947 */ /* 0x000fea0003800000 */
[----:B------:R-:W5:Y:S02]  /*24e0*/  LDG.E.U8 R56, desc[UR36][R10.64+0x9] ;  /* 0x000009240a387981 */ /* 0x000f64000c1e1100 */
[----:B-----5:R-:W-:-:S05]  /*24f0*/  PRMT R0, R56, 0x8880, RZ ;  /* 0x0000888038007816 */ /* 0x020fca00000000ff */
[----:B------:R-:W-:-:S07]  /*2500*/  IMAD R3, R0, R23, RZ ;  /* 0x0000001700037224 */ /* 0x000fce00078e02ff */
.L_x_46:
[----:B------:R-:W-:Y:S05]  /*2510*/  BSYNC B1 ;  /* 0x0000000000017941 */ /* 0x000fea0003800000 */
.L_x_45:
[----:B------:R-:W-:Y:S01]  /*2520*/  @!P0 IMAD R31, R31, R22, R3 ;  /* 0x000000161f1f8224 */ /* 0x000fe200078e0203 */
[----:B------:R-:W-:Y:S04]  /*2530*/  BSSY B1, `(.L_x_47) ;  /* 0x0000006000017945 */ /* 0x000fe80003800000 */
[----:B------:R0:W-:Y:S01]  /*2540*/  @!P0 STG.E.U8 desc[UR36][R4.64+0x9], R31 ;  /* 0x0000091f04008986 */ /* 0x0001e2000c101124 */
[----:B------:R-:W-:Y:S05]  /*2550*/  @P5 BRA `(.L_x_48) ;  /* 0x00000000000c5947 */ /* 0x000fea0003800000 */
[----:B------:R-:W5:Y:S02]  /*2560*/  LDG.E.U8 R56, desc[UR36][R8.64+0x10] ;  /* 0x0000102408387981 */ /* 0x000f64000c1e1100 */
[----:B-----5:R-:W-:-:S05]  /*2570*/  PRMT R0, R56, 0x8880, RZ ;  /* 0x0000888038007816 */ /* 0x020fca00000000ff */
[----:B------:R-:W-:-:S07]  /*2580*/  IMAD R3, R0, R23, RZ ;  /* 0x0000001700037224 */ /* 0x000fce00078e02ff */
.L_x_48:
[----:B------:R-:W-:Y:S05]  /*2590*/  BSYNC B1 ;  /* 0x0000000000017941 */ /* 0x000fea0003800000 */
.L_x_47:
[----:B---3--:R-:W-:Y:S01]  /*25a0*/  @!P5 IMAD R13, R32, R22, R3 ;  /* 0x00000016200dd224 */ /* 0x008fe200078e0203 */
[----:B------:R-:W-:Y:S04]  /*25b0*/  BSSY B1, `(.L_x_49) ;  /* 0x0000006000017945 */ /* 0x000fe80003800000 */
[----:B------:R3:W-:Y:S01]  /*25c0*/  @!P5 STG.E.U8 desc[UR36][R6.64+0x10], R13 ;  /* 0x0000100d0600d986 */ /* 0x0007e2000c101124 */
[----:B------:R-:W-:Y:S05]  /*25d0*/  @P4 BRA `(.L_x_50) ;  /* 0x00000000000c4947 */ /* 0x000fea0003800000 */
[----:B------:R-:W5:Y:S02]  /*25e0*/  LDG.E.U8 R56, desc[UR36][R8.64+0x11] ;  /* 0x0000112408387981 */ /* 0x000f64000c1e1100 */
[----:B-----5:R-:W-:-:S05]  /*25f0*/  PRMT R0, R56, 0x8880, RZ ;  /* 0x0000888038007816 */ /* 0x020fca00000000ff */
[----:B------:R-:W-:-:S07]  /*2600*/  IMAD R3, R0, R23, RZ ;  /* 0x0000001700037224 */ /* 0x000fce00078e02ff */
.L_x_50:
[----:B------:R-:W-:Y:S05]  /*2610*/  BSYNC B1 ;  /* 0x0000000000017941 */ /* 0x000fea0003800000 */
.L_x_49:
        /* <DEDUP_REMOVED lines=13> */
.L_x_52:
[----:B------:R-:W-:Y:S05]  /*26f0*/  BSYNC B1 ;  /* 0x0000000000017941 */ /* 0x000fea0003800000 */
.L_x_51:
[----:B---3--:R-:W-:Y:S01]  /*2700*/  @!P3 IMAD R13, R34, R22, R3 ;  /* 0x00000016220db224 */ /* 0x008fe200078e0203 */
[----:B------:R-:W-:Y:S04]  /*2710*/  BSSY B1, `(.L_x_53) ;  /* 0x0000006000017945 */ /* 0x000fe80003800000 */
[----:B------:R3:W-:Y:S01]  /*2720*/  @!P3 STG.E.U8 desc[UR36][R4.64+0x10], R13 ;  /* 0x0000100d0400b986 */ /* 0x0007e2000c101124 */
[----:B------:R-:W-:Y:S05]  /*2730*/  @P2 BRA `(.L_x_54) ;  /* 0x00000000000c2947 */ /* 0x000fea0003800000 */
[----:B------:R-:W5:Y:S02]  /*2740*/  LDG.E.U8 R56, desc[UR36][R10.64+0x11] ;  /* 0x000011240a387981 */ /* 0x000f64000c1e1100 */
[----:B-----5:R-:W-:-:S05]  /*2750*/  PRMT R0, R56, 0x8880, RZ ;  /* 0x0000888038007816 */ /* 0x020fca00000000ff */
[----:B------:R-:W-:-:S07]  /*2760*/  IMAD R3, R0, R23, RZ ;  /* 0x0000001700037224 */ /* 0x000fce00078e02ff */
.L_x_54:
[----:B------:R-:W-:Y:S05]  /*2770*/  BSYNC B1 ;  /* 0x0000000000017941 */ /* 0x000fea0003800000 */
.L_x_53:
[----:B------:R-:W-:Y:S01]  /*2780*/  @!P2 IMAD R35, R35, R22, R3 ;  /* 0x000000162323a224 */ /* 0x000fe200078e0203 */
[----:B------:R-:W-:Y:S04]  /*2790*/  BSSY B1, `(.L_x_55) ;  /* 0x0000006000017945 */ /* 0x000fe80003800000 */
[----:B------:R0:W-:Y:S01]  /*27a0*/  @!P2 STG.E.U8 desc[UR36][R4.64+0x11], R35 ;  /* 0x000011230400a986 */ /* 0x0001e2000c101124 */
[----:B------:R-:W-:Y:S05]  /*27b0*/  @P5 BRA `(.L_x_56) ;  /* 0x00000000000c5947 */ /* 0x000fea0003800000 */
[----:B------:R-:W5:Y:S02]  /*27c0*/  LDG.E.U8 R56, desc[UR36][R8.64+0x18] ;  /* 0x0000182408387981 */ /* 0x000f64000c1e1100 */
[----:B-----5:R-:W-:-:S05]  /*27d0*/  PRMT R0, R56, 0x8880, RZ ;  /* 0x0000888038007816 */ /* 0x020fca00000000ff */
[----:B------:R-:W-:-:S07]  /*27e0*/  IMAD R3, R0, R23, RZ ;  /* 0x0000001700037224 */ /* 0x000fce00078e02ff */
.L_x_56:
[----:B------:R-:W-:Y:S05]  /*27f0*/  BSYNC B1 ;  /* 0x0000000000017941 */ /* 0x000fea0003800000 */
.L_x_55:
[----:B---3--:R-:W-:Y:S01]  /*2800*/  @!P5 IMAD R13, R36, R22, R3 ;  /* 0x00000016240dd224 */ /* 0x008fe200078e0203 */
[----:B------:R-:W-:Y:S04]  /*2810*/  BSSY B1, `(.L_x_57) ;  /* 0x0000006000017945 */ /* 0x000fe80003800000 */
[----:B------:R3:W-:Y:S01]  /*2820*/  @!P5 STG.E.U8 desc[UR36][R6.64+0x18], R13 ;  /* 0x0000180d0600d986 */ /* 0x0007e2000c101124 */
[----:B------:R-:W-:Y:S05]  /*2830*/  @P4 BRA `(.L_x_58) ;  /* 0x00000000000c4947 */ /* 0x000fea0003800000 */
[----:B------:R-:W5:Y:S02]  /*2840*/  LDG.E.U8 R56, desc[UR36][R8.64+0x19] ;  /* 0x0000192408387981 */ /* 0x000f64000c1e1100 */
[----:B-----5:R-:W-:-:S05]  /*2850*/  PRMT R0, R56, 0x8880, RZ ;  /* 0x0000888038007816 */ /* 0x020fca00000000ff */
[----:B------:R-:W-:-:S07]  /*2860*/  IMAD R3, R0, R23, RZ ;  /* 0x0000001700037224 */ /* 0x000fce00078e02ff */
.L_x_58:
[----:B------:R-:W-:Y:S05]  /*2870*/  BSYNC B1 ;  /* 0x0000000000017941 */ /* 0x000fea0003800000 */
.L_x_57:
        /* <DEDUP_REMOVED lines=13> */
.L_x_60:
[----:B------:R-:W-:Y:S05]  /*2950*/  BSYNC B1 ;  /* 0x0000000000017941 */ /* 0x000fea0003800000 */
.L_x_59:
[----:B---3--:R-:W-:Y:S01]  /*2960*/  @!P1 IMAD R13, R38, R22, R3 ;  /* 0x00000016260d9224 */ /* 0x008fe200078e0203 */
[----:B------:R-:W-:Y:S04]  /*2970*/  BSSY B1, `(.L_x_61) ;  /* 0x0000006000017945 */ /* 0x000fe80003800000 */
[----:B------:R3:W-:Y:S01]  /*2980*/  @!P1 STG.E.U8 desc[UR36][R4.64+0x18], R13 ;  /* 0x0000180d04009986 */ /* 0x0007e2000c101124 */
[----:B------:R-:W-:Y:S05]  /*2990*/  @P4 BRA `(.L_x_62) ;  /* 0x00000000000c4947 */ /* 0x000fea0003800000 */
[----:B------:R-:W5:Y:S02]  /*29a0*/  LDG.E.U8 R56, desc[UR36][R10.64+0x19] ;  /* 0x000019240a387981 */ /* 0x000f64000c1e1100 */
[----:B-----5:R-:W-:-:S05]  /*29b0*/  PRMT R0, R56, 0x8880, RZ ;  /* 0x0000888038007816 */ /* 0x020fca00000000ff */
[----:B------:R-:W-:-:S07]  /*29c0*/  IMAD R3, R0, R23, RZ ;  /* 0x0000001700037224 */ /* 0x000fce00078e02ff */
.L_x_62:
[----:B------:R-:W-:Y:S05]  /*29d0*/  BSYNC B1 ;  /* 0x0000000000017941 */ /* 0x000fea0003800000 */
.L_x_61:
[----:B------:R-:W-:Y:S01]  /*29e0*/  @!P4 IMAD R39, R39, R22, R3 ;  /* 0x000000162727c224 */ /* 0x000fe200078e0203 */
[----:B------:R-:W-:Y:S04]  /*29f0*/  BSSY B1, `(.L_x_63) ;  /* 0x0000006000017945 */ /* 0x000fe80003800000 */
[----:B------:R0:W-:Y:S01]  /*2a00*/  @!P4 STG.E.U8 desc[UR36][R4.64+0x19], R39 ;  /* 0x000019270400c986 */ /* 0x0001e2000c101124 */
[----:B------:R-:W-:Y:S05]  /*2a10*/  @P5 BRA `(.L_x_64) ;  /* 0x00000000000c5947 */ /* 0x000fea0003800000 */
[----:B------:R-:W5:Y:S02]  /*2a20*/  LDG.E.U8 R56, desc[UR36][R8.64+0x20] ;  /* 0x0000202408387981 */ /* 0x000f64000c1e1100 */
[----:B-----5:R-:W-:-:S05]  /*2a30*/  PRMT R0, R56, 0x8880, RZ ;  /* 0x0000888038007816 */ /* 0x020fca00000000ff */
[----:B------:R-:W-:-:S07]  /*2a40*/  IMAD R3, R0, R23, RZ ;  /* 0x0000001700037224 */ /* 0x000fce00078e02ff */
.L_x_64:
[----:B------:R-:W-:Y:S05]  /*2a50*/  BSYNC B1 ;  /* 0x0000000000017941 */ /* 0x000fea0003800000 */
.L_x_63:
[----:B---3--:R-:W-:Y:S01]  /*2a60*/  @!P5 IMAD R13, R40, R22, R3 ;  /* 0x00000016280dd224 */ /* 0x008fe200078e0203 */
[----:B------:R-:W-:Y:S04]  /*2a70*/  BSSY B1, `(.L_x_65) ;  /* 0x0000006000017945 */ /* 0x000fe80003800000 */
[----:B------:R3:W-:Y:S01]  /*2a80*/  @!P5 STG.E.U8 desc[UR36][R6.64+0x20], R13 ;  /* 0x0000200d0600d986 */ /* 0x0007e2000c101124 */
[----:B------:R-:W-:Y:S05]  /*2a90*/  @P0 BRA `(.L_x_66) ;  /* 0x00000000000c0947 */ /* 0x000fea0003800000 */
[----:B------:R-:W5:Y:S02]  /*2aa0*/  LDG.E.U8 R56, desc[UR36][R8.64+0x21] ;  /* 0x0000212408387981 */ /* 0x000f64000c1e1100 */
[----:B-----5:R-:W-:-:S05]  /*2ab0*/  PRMT R0, R56, 0x8880, RZ ;  /* 0x0000888038007816 */ /* 0x020fca00000000ff */
[----:B------:R-:W-:-:S07]  /*2ac0*/  IMAD R3, R0, R23, RZ ;  /* 0x0000001700037224 */ /* 0x000fce00078e02ff */
.L_x_66:
[----:B------:R-:W-:Y:S05]  /*2ad0*/  BSYNC B1 ;  /* 0x0000000000017941 */ /* 0x000fea0003800000 */
.L_x_65:
        /* <DEDUP_REMOVED lines=13> */
.L_x_68:
[----:B------:R-:W-:Y:S05]  /*2bb0*/  BSYNC B1 ;  /* 0x0000000000017941 */ /* 0x000fea0003800000 */
.L_x_67:
[----:B---3--:R-:W-:Y:S01]  /*2bc0*/  @!P3 IMAD R13, R42, R22, R3 ;  /* 0x000000162a0db224 */ /* 0x008fe200078e0203 */
[----:B------:R-:W-:Y:S04]  /*2bd0*/  BSSY B1, `(.L_x_69) ;  /* 0x0000006000017945 */ /* 0x000fe80003800000 */
[----:B------:R3:W-:Y:S01]  /*2be0*/  @!P3 STG.E.U8 desc[UR36][R4.64+0x20], R13 ;  /* 0x0000200d0400b986 */ /* 0x0007e2000c101124 */
[----:B------:R-:W-:Y:S05]  /*2bf0*/  @P2 BRA `(.L_x_70) ;  /* 0x00000000000c2947 */ /* 0x000fea0003800000 */
[----:B------:R-:W5:Y:S02]  /*2c00*/  LDG.E.U8 R56, desc[UR36][R10.64+0x21] ;  /* 0x000021240a387981 */ /* 0x000f64000c1e1100 */
[----:B-----5:R-:W-:-:S05]  /*2c10*/  PRMT R0, R56, 0x8880, RZ ;  /* 0x0000888038007816 */ /* 0x020fca00000000ff */
[----:B------:R-:W-:-:S07]  /*2c20*/  IMAD R3, R0, R23, RZ ;  /* 0x0000001700037224 */ /* 0x000fce00078e02ff */
.L_x_70:
[----:B------:R-:W-:Y:S05]  /*2c30*/  BSYNC B1 ;  /* 0x0000000000017941 */ /* 0x000fea0003800000 */
.L_x_69:
[----:B------:R-:W-:Y:S01]  /*2c40*/  @!P2 IMAD R43, R43, R22, R3 ;  /* 0x000000162b2ba224 */ /* 0x000fe200078e0203 */
[----:B------:R-:W-:Y:S04]  /*2c50*/  BSSY B1, `(.L_x_71) ;  /* 0x0000006000017945 */ /* 0x000fe80003800000 */
[----:B------:R0:W-:Y:S01]  /*2c60*/  @!P2 STG.E.U8 desc[UR36][R4.64+0x21], R43 ;  /* 0x0000212b0400a986 */ /* 0x0001e2000c101124 */
[----:B------:R-:W-:Y:S05]  /*2c70*/  @P0 BRA `(.L_x_72) ;  /* 0x00000000000c0947 */ /* 0x000fea0003800000 */
[----:B------:R-:W5:Y:S02]  /*2c80*/  LDG.E.U8 R56, desc[UR36][R8.64+0x28] ;  /* 0x0000282408387981 */ /* 0x000f64000c1e1100 */
[----:B-----5:R-:W-:-:S05]  /*2c90*/  PRMT R0, R56, 0x8880, RZ ;  /* 0x0000888038007816 */ /* 0x020fca00000000ff */
[----:B------:R-:W-:-:S07]  /*2ca0*/  IMAD R3, R0, R23, RZ ;  /* 0x0000001700037224 */ /* 0x000fce00078e02ff */
.L_x_72:
[----:B------:R-:W-:Y:S05]  /*2cb0*/  BSYNC B1 ;  /* 0x0000000000017941 */ /* 0x000fea0003800000 */
.L_x_71:
[----:B---3--:R-:W-:Y:S01]  /*2cc0*/  @!P0 IMAD R13, R44, R22, R3 ;  /* 0x000000162c0d8224 */ /* 0x008fe200078e0203 */
[----:B------:R-:W-:Y:S04]  /*2cd0*/  BSSY B1, `(.L_x_73) ;  /* 0x0000006000017945 */ /* 0x000fe80003800000 */
[----:B------:R3:W-:Y:S01]  /*2ce0*/  @!P0 STG.E.U8 desc[UR36][R6.64+0x28], R13 ;  /* 0x0000280d06008986 */ /* 0x0007e2000c101124 */
[----:B------:R-:W-:Y:S05]  /*2cf0*/  @P5 BRA `(.L_x_74) ;  /* 0x00000000000c5947 */ /* 0x000fea0003800000 */
[----:B------:R-:W5:Y:S02]  /*2d00*/  LDG.E.U8 R56, desc[UR36][R8.64+0x29] ;  /* 0x0000292408387981 */ /* 0x000f64000c1e1100 */
[----:B-----5:R-:W-:-:S05]  /*2d10*/  PRMT R0, R56, 0x8880, RZ ;  /* 0x0000888038007816 */ /* 0x020fca00000000ff */
[----:B------:R-:W-:-:S07]  /*2d20*/  IMAD R3, R0, R23, RZ ;  /* 0x0000001700037224 */ /* 0x000fce00078e02ff */
.L_x_74:
[----:B------:R-:W-:Y:S05]  /*2d30*/  BSYNC B1 ;  /* 0x0000000000017941 */ /* 0x000fea0003800000 */
.L_x_73:
        /* <DEDUP_REMOVED lines=13> */
.L_x_76:
[----:B------:R-:W-:Y:S05]  /*2e10*/  BSYNC B1 ;  /* 0x0000000000017941 */ /* 0x000fea0003800000 */
.L_x_75:
[----:B---3--:R-:W-:Y:S01]  /*2e20*/  @!P4 IMAD R13, R46, R22, R3 ;  /* 0x000000162e0dc224 */ /* 0x008fe200078e0203 */
[----:B------:R-:W-:Y:S04]  /*2e30*/  BSSY B1, `(.L_x_77) ;  /* 0x0000006000017945 */ /* 0x000fe80003800000 */
[----:B------:R3:W-:Y:S01]  /*2e40*/  @!P4 STG.E.U8 desc[UR36][R4.64+0x28], R13 ;  /* 0x0000280d0400c986 */ /* 0x0007e2000c101124 */
[----:B------:R-:W-:Y:S05]  /*2e50*/  @P1 BRA `(.L_x_78) ;  /* 0x00000000000c1947 */ /* 0x000fea0003800000 */
[----:B------:R-:W5:Y:S02]  /*2e60*/  LDG.E.U8 R56, desc[UR36][R10.64+0x29] ;  /* 0x000029240a387981 */ /* 0x000f64000c1e1100 */
[----:B-----5:R-:W-:-:S05]  /*2e70*/  PRMT R0, R56, 0x8880, RZ ;  /* 0x0000888038007816 */ /* 0x020fca00000000ff */
[----:B------:R-:W-:-:S07]  /*2e80*/  IMAD R3, R0, R23, RZ ;  /* 0x0000001700037224 */ /* 0x000fce00078e02ff */
.L_x_78:
[----:B------:R-:W-:Y:S05]  /*2e90*/  BSYNC B1 ;  /* 0x0000000000017941 */ /* 0x000fea0003800000 */
.L_x_77:
[----:B------:R-:W-:Y:S01]  /*2ea0*/  @!P1 IMAD R47, R47, R22, R3 ;  /* 0x000000162f2f9224 */ /* 0x000fe200078e0203 */
[----:B------:R-:W-:Y:S04]  /*2eb0*/  BSSY B1, `(.L_x_79) ;  /* 0x0000006000017945 */ /* 0x000fe80003800000 */
[----:B------:R0:W-:Y:S01]  /*2ec0*/  @!P1 STG.E.U8 desc[UR36][R4.64+0x29], R47 ;  /* 0x0000292f04009986 */ /* 0x0001e2000c101124 */
[----:B------:R-:W-:Y:S05]  /*2ed0*/  @P3 BRA `(.L_x_80) ;  /* 0x00000000000c3947 */ /* 0x000fea0003800000 */
[----:B------:R-:W5:Y:S02]  /*2ee0*/  LDG.E.U8 R56, desc[UR36][R8.64+0x30] ;  /* 0x0000302408387981 */ /* 0x000f64000c1e1100 */
[----:B-----5:R-:W-:-:S05]  /*2ef0*/  PRMT R0, R56, 0x8880, RZ ;  /* 0x0000888038007816 */ /* 0x020fca00000000ff */
[----:B------:R-:W-:-:S07]  /*2f00*/  IMAD R3, R0, R23, RZ ;  /* 0x0000001700037224 */ /* 0x000fce00078e02ff */
.L_x_80:
[----:B------:R-:W-:Y:S05]  /*2f10*/  BSYNC B1 ;  /* 0x0000000000017941 */ /* 0x000fea0003800000 */
.L_x_79:
[----:B---3--:R-:W-:Y:S01]  /*2f20*/  @!P3 IMAD R13, R48, R22, R3 ;  /* 0x00000016300db224 */ /* 0x008fe200078e0203 */
[----:B------:R-:W-:Y:S04]  /*2f30*/  BSSY B1, `(.L_x_81) ;  /* 0x0000006000017945 */ /* 0x000fe80003800000 */
[----:B------:R3:W-:Y:S01]  /*2f40*/  @!P3 STG.E.U8 desc[UR36][R6.64+0x30], R13 ;  /* 0x0000300d0600b986 */ /* 0x0007e2000c101124 */
[----:B------:R-:W-:Y:S05]  /*2f50*/  @P5 BRA `(.L_x_82) ;  /* 0x00000000000c5947 */ /* 0x000fea0003800000 */
[----:B------:R-:W5:Y:S02]  /*2f60*/  LDG.E.U8 R56, desc[UR36][R8.64+0x31] ;  /* 0x0000312408387981 */ /* 0x000f64000c1e1100 */
[----:B-----5:R-:W-:-:S05]  /*2f70*/  PRMT R0, R56, 0x8880, RZ ;  /* 0x0000888038007816 */ /* 0x020fca00000000ff */
[----:B------:R-:W-:-:S07]  /*2f80*/  IMAD R3, R0, R23, RZ ;  /* 0x0000001700037224 */ /* 0x000fce00078e02ff */
.L_x_82:
[----:B------:R-:W-:Y:S05]  /*2f90*/  BSYNC B1 ;  /* 0x0000000000017941 */ /* 0x000fea0003800000 */
.L_x_81:
        /* <DEDUP_REMOVED lines=9> */
[----:B------:R-:W-:Y:S01]  /*3030*/  ISETP.LT.OR P3, PT, R20, 0x9, !P3 ;  /* 0x000000091400780c */ /* 0x000fe20005f61670 */
[----:B------:R-:W-:-:S12]  /*3040*/  @P2 BRA `(.L_x_84) ;  /* 0x00000000000c2947 */ /* 0x000fd80003800000 */
[----:B------:R-:W5:Y:S02]  /*3050*/  LDG.E.U8 R56, desc[UR36][R10.64+0x30] ;  /* 0x000030240a387981 */ /* 0x000f64000c1e1100 */
[----:B-----5:R-:W-:-:S05]  /*3060*/  PRMT R0, R56, 0x8880, RZ ;  /* 0x0000888038007816 */ /* 0x020fca00000000ff */
[----:B------:R-:W-:-:S07]  /*3070*/  IMAD R3, R0, R23, RZ ;  /* 0x0000001700037224 */ /* 0x000fce00078e02ff */
.L_x_84:
[----:B------:R-:W-:Y:S05]  /*3080*/  BSYNC B1 ;  /* 0x0000000000017941 */ /* 0x000fea0003800000 */
.L_x_83:
[----:B---3--:R-:W-:Y:S01]  /*3090*/  @!P2 IMAD R13, R50, R22, R3 ;  /* 0x00000016320da224 */ /* 0x008fe200078e0203 */
[----:B------:R-:W-:Y:S04]  /*30a0*/  BSSY B1, `(.L_x_85) ;  /* 0x0000006000017945 */ /* 0x000fe80003800000 */
[----:B------:R3:W-:Y:S01]  /*30b0*/  @!P2 STG.E.U8 desc[UR36][R4.64+0x30], R13 ;  /* 0x0000300d0400a986 */ /* 0x0007e2000c101124 */
[----:B------:R-:W-:Y:S05]  /*30c0*/  @P0 BRA `(.L_x_86) ;  /* 0x00000000000c0947 */ /* 0x000fea0003800000 */
[----:B------:R-:W5:Y:S02]  /*30d0*/  LDG.E.U8 R56, desc[UR36][R10.64+0x31] ;  /* 0x000031240a387981 */ /* 0x000f64000c1e1100 */
[----:B-----5:R-:W-:-:S05]  /*30e0*/  PRMT R0, R56, 0x8880, RZ ;  /* 0x0000888038007816 */ /* 0x020fca00000000ff */
[----:B------:R-:W-:-:S07]  /*30f0*/  IMAD R3, R0, R23, RZ ;  /* 0x0000001700037224 */ /* 0x000fce00078e02ff */
.L_x_86:
[----:B------:R-:W-:Y:S05]  /*3100*/  BSYNC B1 ;  /* 0x0000000000017941 */ /* 0x000fea0003800000 */
.L_x_85:
[----:B------:R-:W-:Y:S01]  /*3110*/  @!P0 IMAD R51, R51, R22, R3 ;  /* 0x0000001633338224 */ /* 0x000fe200078e0203 */
[----:B------:R-:W-:Y:S04]  /*3120*/  BSSY B1, `(.L_x_87) ;  /* 0x0000006000017945 */ /* 0x000fe80003800000 */
[----:B------:R0:W-:Y:S01]  /*3130*/  @!P0 STG.E.U8 desc[UR36][R4.64+0x31], R51 ;  /* 0x0000313304008986 */ /* 0x0001e2000c101124 */
[----:B------:R-:W-:Y:S05]  /*3140*/  @P5 BRA `(.L_x_88) ;  /* 0x00000000000c5947 */ /* 0x000fea0003800000 */
[----:B------:R-:W5:Y:S02]  /*3150*/  LDG.E.U8 R56, desc[UR36][R8.64+0x38] ;  /* 0x0000382408387981 */ /* 0x000f64000c1e1100 */
[----:B-----5:R-:W-:-:S05]  /*3160*/  PRMT R0, R56, 0x8880, RZ ;  /* 0x0000888038007816 */ /* 0x020fca00000000ff */
[----:B------:R-:W-:-:S07]  /*3170*/  IMAD R3, R0, R23, RZ ;  /* 0x0000001700037224 */ /* 0x000fce00078e02ff */
.L_x_88:
[----:B------:R-:W-:Y:S05]  /*3180*/  BSYNC B1 ;  /* 0x0000000000017941 */ /* 0x000fea0003800000 */
.L_x_87:
[----:B---3--:R-:W-:Y:S01]  /*3190*/  @!P5 IMAD R13, R52, R22, R3 ;  /* 0x00000016340dd224 */ /* 0x008fe200078e0203 */
[----:B------:R-:W-:Y:S04]  /*31a0*/  BSSY B1, `(.L_x_89) ;  /* 0x0000006000017945 */ /* 0x000fe80003800000 */
[----:B------:R3:W-:Y:S01]  /*31b0*/  @!P5 STG.E.U8 desc[UR36][R6.64+0x38], R13 ;  /* 0x0000380d0600d986 */ /* 0x0007e2000c101124 */
[----:B------:R-:W-:Y:S05]  /*31c0*/  @P4 BRA `(.L_x_90) ;  /* 0x00000000000c4947 */ /* 0x000fea0003800000 */
[----:B------:R-:W5:Y:S02]  /*31d0*/  LDG.E.U8 R56, desc[UR36][R8.64+0x39] ;  /* 0x0000392408387981 */ /* 0x000f64000c1e1100 */
[----:B-----5:R-:W-:-:S05]  /*31e0*/  PRMT R0, R56, 0x8880, RZ ;  /* 0x0000888038007816 */ /* 0x020fca00000000ff */
[----:B------:R-:W-:-:S07]  /*31f0*/  IMAD R3, R0, R23, RZ ;  /* 0x0000001700037224 */ /* 0x000fce00078e02ff */
.L_x_90:
[----:B------:R-:W-:Y:S05]  /*3200*/  BSYNC B1 ;  /* 0x0000000000017941 */ /* 0x000fea0003800000 */
.L_x_89:
[----:B------:R-:W-:Y:S01]  /*3210*/  @!P4 IMAD R53, R53, R22, R3 ;  /* 0x000000163535c224 */ /* 0x000fe200078e0203 */
[----:B------:R-:W-:Y:S04]  /*3220*/  BSSY B1, `(.L_x_91) ;  /* 0x0000006000017945 */ /* 0x000fe80003800000 */
[----:B------:R0:W-:Y:S01]  /*3230*/  @!P4 STG.E.U8 desc[UR36][R6.64+0x39], R53 ;  /* 0x000039350600c986 */ /* 0x0001e2000c101124 */
[----:B------:R-:W-:Y:S05]  /*3240*/  @P3 BRA `(.L_x_92) ;  /* 0x00000000000c3947 */ /* 0x000fea0003800000 */
[----:B------:R-:W5:Y:S02]  /*3250*/  LDG.E.U8 R56, desc[UR36][R10.64+0x38] ;  /* 0x000038240a387981 */ /* 0x000f64000c1e1100 */
[----:B-----5:R-:W-:-:S05]  /*3260*/  PRMT R0, R56, 0x8880, RZ ;  /* 0x0000888038007816 */ /* 0x020fca00000000ff */
[----:B------:R-:W-:-:S07]  /*3270*/  IMAD R3, R0, R23, RZ ;  /* 0x0000001700037224 */ /* 0x000fce00078e02ff */
.L_x_92:
[----:B------:R-:W-:Y:S05]  /*3280*/  BSYNC B1 ;  /* 0x0000000000017941 */ /* 0x000fea0003800000 */
.L_x_91:
[----:B0123--:R-:W-:Y:S01]  /*3290*/  @!P3 IMAD R7, R54, R22, R3 ;  /* 0x000000163607b224 */ /* 0x00ffe200078e0203 */
[----:B------:R-:W-:Y:S01]  /*32a0*/  ISETP.LT.OR P1, PT, R20, 0x9, !P1 ;  /* 0x000000091400780c */ /* 0x000fe20004f21670 */
[----:B------:R-:W-:Y:S03]  /*32b0*/  BSSY B1, `(.L_x_93) ;  /* 0x0000006000017945 */ /* 0x000fe60003800000 */
[----:B------:R0:W-:Y:S09]  /*32c0*/  @!P3 STG.E.U8 desc[UR36][R4.64+0x38], R7 ;  /* 0x000038070400b986 */ /* 0x0001f2000c101124 */
[----:B------:R-:W-:Y:S05]  /*32d0*/  @P1 BRA `(.L_x_94) ;  /* 0x00000000000c1947 */ /* 0x000fea0003800000 */
[----:B------:R-:W2:Y:S02]  /*32e0*/  LDG.E.U8 R56, desc[UR36][R10.64+0x39] ;  /* 0x000039240a387981 */ /* 0x000ea4000c1e1100 */
[----:B--2---:R-:W-:-:S05]  /*32f0*/  PRMT R0, R56, 0x8880, RZ ;  /* 0x0000888038007816 */ /* 0x004fca00000000ff */
[----:B------:R-:W-:-:S07]  /*3300*/  IMAD R3, R0, R23, RZ ;  /* 0x0000001700037224 */ /* 0x000fce00078e02ff */
.L_x_94:
[----:B------:R-:W-:Y:S05]  /*3310*/  BSYNC B1 ;  /* 0x0000000000017941 */ /* 0x000fea0003800000 */
.L_x_93:
[----:B------:R-:W-:Y:S01]  /*3320*/  IMAD R3, R55, R22, R3 ;  /* 0x0000001637037224 */ /* 0x000fe200078e0203 */
[----:B------:R-:W-:Y:S06]  /*3330*/  @P1 BRA `(.L_x_95) ;  /* 0x0000000400c81947 */ /* 0x000fec0003800000 */
[----:B------:R1:W-:Y:S01]  /*3340*/  STG.E.U8 desc[UR36][R4.64+0x39], R3 ;  /* 0x0000390304007986 */ /* 0x0003e2000c101124 */
[----:B------:R-:W-:Y:S05]  /*3350*/  BRA `(.L_x_95) ;  /* 0x0000000400c07947 */ /* 0x000fea0003800000 */
.L_x_30:
[C---:B------:R-:W-:Y:S02]  /*3360*/  ISETP.GE.AND P1, PT, R58.reuse, 0x1, PT ;  /* 0x000000013a00780c */ /* 0x040fe40003f26270 */
[----:B------:R-:W-:Y:S02]  /*3370*/  ISETP.GE.AND P0, PT, R58, 0x2, PT ;  /* 0x000000023a00780c */ /* 0x000fe40003f06270 */
[C---:B------:R-:W-:Y:S02]  /*3380*/  ISETP.LT.OR P4, PT, R20.reuse, 0x1, !P1 ;  /* 0x000000011400780c */ /* 0x040fe40004f81670 */
[C---:B------:R-:W-:Y:S02]  /*3390*/  ISETP.LT.OR P5, PT, R20.reuse, 0x1, !P0 ;  /* 0x000000011400780c */ /* 0x040fe400047a1670 */
[C---:B------:R-:W-:Y:S02]  /*33a0*/  ISETP.LT.OR P1, PT, R20.reuse, 0x9, !P1 ;  /* 0x000000091400780c */ /* 0x040fe40004f21670 */
[----:B------:R-:W-:-:S02]  /*33b0*/  ISETP.LT.OR P0, PT, R20, 0x9, !P0 ;  /* 0x000000091400780c */ /* 0x000fc40004701670 */
[C---:B------:R-:W-:Y:S02]  /*33c0*/  ISETP.GE.AND P3, PT, R58.reuse, 0x9, PT ;  /* 0x000000093a00780c */ /* 0x040fe40003f66270 */
[----:B------:R-:W-:-:S03]  /*33d0*/  ISETP.GE.AND P2, PT, R58, 0xa, PT ;  /* 0x0000000a3a00780c */ /* 0x000fc60003f46270 */
[-C--:B------:R-:W-:Y:S02]  /*33e0*/  @!P4 IMAD R3, R24, R22.reuse, RZ ;  /* 0x000000161803c224 */ /* 0x080fe400078e02ff */
[-C--:B------:R-:W-:Y:S02]  /*33f0*/  @!P5 IMAD R25, R25, R22.reuse, RZ ;  /* 0x000000161919d224 */ /* 0x080fe400078e02ff */
[-C--:B------:R-:W-:Y:S01]  /*3400*/  @!P1 IMAD R9, R26, R22.reuse, RZ ;  /* 0x000000161a099224 */ /* 0x080fe200078e02ff */
[----:B------:R0:W-:Y:S01]  /*3410*/  @!P4 STG.E.U8 desc[UR36][R6.64], R3 ;  /* 0x000000030600c986 */ /* 0x0001e2000c101124 */
[C---:B------:R-:W-:Y:S01]  /*3420*/  ISETP.LT.OR P4, PT, R20.reuse, 0x1, !P3 ;  /* 0x000000011400780c */ /* 0x040fe20005f81670 */
[----:B------:R-:W-:Y:S02]  /*3430*/  @!P0 IMAD R27, R27, R22, RZ ;  /* 0x000000161b1b8224 */ /* 0x000fe400078e02ff */
[----:B------:R-:W-:Y:S01]  /*3440*/  @!P5 STG.E.U8 desc[UR36][R6.64+0x1], R25 ;  /* 0x000001190600d986 */ /* 0x000fe2000c101124 */
[----:B------:R-:W-:-:S02]  /*3450*/  ISETP.LT.OR P5, PT, R20, 0x1, !P2 ;  /* 0x000000011400780c */ /* 0x000fc400057a1670 */
[C---:B------:R-:W-:Y:S01]  /*3460*/  ISETP.LT.OR P2, PT, R20.reuse, 0x9, !P2 ;  /* 0x000000091400780c */ /* 0x040fe20005741670 */
[----:B------:R1:W-:Y:S01]  /*3470*/  @!P1 STG.E.U8 desc[UR36][R4.64], R9 ;  /* 0x0000000904009986 */ /* 0x0003e2000c101124 */
[----:B------:R-:W-:Y:S02]  /*3480*/  ISETP.LT.OR P1, PT, R20, 0x9, !P3 ;  /* 0x000000091400780c */ /* 0x000fe40005f21670 */
[C---:B------:R-:W-:Y:S01]  /*3490*/  ISETP.GE.AND P3, PT, R58.reuse, 0x11, PT ;  /* 0x000000113a00780c */ /* 0x040fe20003f66270 */
[----:B------:R-:W-:Y:S01]  /*34a0*/  @!P0 STG.E.U8 desc[UR36][R4.64+0x1], R27 ;  /* 0x0000011b04008986 */ /* 0x000fe2000c101124 */
[----:B------:R-:W-:Y:S01]  /*34b0*/  ISETP.GE.AND P0, PT, R58, 0x12, PT ;  /* 0x000000123a00780c */ /* 0x000fe20003f06270 */
[----:B------:R-:W-:-:S04]  /*34c0*/  @!P4 IMAD R11, R28, R22, RZ ;  /* 0x000000161c0bc224 */ /* 0x000fc800078e02ff */
[-C--:B------:R-:W-:Y:S01]  /*34d0*/  @!P5 IMAD R29, R29, R22.reuse, RZ ;  /* 0x000000161d1dd224 */ /* 0x080fe200078e02ff */
[----:B------:R-:W-:Y:S01]  /*34e0*/  @!P4 STG.E.U8 desc[UR36][R6.64+0x8], R11 ;  /* 0x0000080b0600c986 */ /* 0x000fe2000c101124 */
[C---:B------:R-:W-:Y:S01]  /*34f0*/  ISETP.LT.OR P4, PT, R20.reuse, 0x1, !P3 ;  /* 0x000000011400780c */ /* 0x040fe20005f81670 */
[-C--:B------:R-:W-:Y:S02]  /*3500*/  @!P2 IMAD R31, R31, R22.reuse, RZ ;  /* 0x000000161f1fa224 */ /* 0x080fe400078e02ff */
[----:B------:R-:W-:Y:S01]  /*3510*/  @!P5 STG.E.U8 desc[UR36][R6.64+0x9], R29 ;  /* 0x0000091d0600d986 */ /* 0x000fe2000c101124 */
[----:B------:R-:W-:Y:S01]  /*3520*/  ISETP.LT.OR P5, PT, R20, 0x1, !P0 ;  /* 0x000000011400780c */ /* 0x000fe200047a1670 */
[----:B0-----:R-:W-:Y:S01]  /*3530*/  @!P1 IMAD R3, R30, R22, RZ ;  /* 0x000000161e039224 */ /* 0x001fe200078e02ff */
[----:B------:R-:W-:Y:S01]  /*3540*/  ISETP.LT.OR P0, PT, R20, 0x9, !P0 ;  /* 0x000000091400780c */ /* 0x000fe20004701670 */
[----:B------:R-:W-:Y:S01]  /*3550*/  @!P2 STG.E.U8 desc[UR36][R4.64+0x9], R31 ;  /* 0x0000091f0400a986 */ /* 0x000fe2000c101124 */
[----:B------:R-:W-:-:S03]  /*3560*/  ISETP.GE.AND P2, PT, R58, 0x19, PT ;  /* 0x000000193a00780c */ /* 0x000fc60003f46270 */
[----:B------:R0:W-:Y:S01]  /*3570*/  @!P1 STG.E.U8 desc[UR36][R4.64+0x8], R3 ;  /* 0x0000080304009986 */ /* 0x0001e2000c101124 */
[----:B------:R-:W-:Y:S01]  /*3580*/  ISETP.LT.OR P1, PT, R20, 0x9, !P3 ;  /* 0x000000091400780c */ /* 0x000fe20005f21670 */
[----:B-1----:R-:W-:Y:S01]  /*3590*/  @!P4 IMAD R9, R32, R22, RZ ;  /* 0x000000162009c224 */ /* 0x002fe200078e02ff */
[----:B------:R-:W-:-:S03]  /*35a0*/  ISETP.GE.AND P3, PT, R58, 0x1a, PT ;  /* 0x0000001a3a00780c */ /* 0x000fc60003f66270 */
[-C--:B------:R-:W-:Y:S01]  /*35b0*/  @!P5 IMAD R33, R33, R22.reuse, RZ ;  /* 0x000000162121d224 */ /* 0x080fe200078e02ff */
[----:B------:R-:W-:Y:S01]  /*35c0*/  @!P4 STG.E.U8 desc[UR36][R6.64+0x10], R9 ;  /* 0x000010090600c986 */ /* 0x000fe2000c101124 */
[C---:B------:R-:W-:Y:S01]  /*35d0*/  ISETP.LT.OR P4, PT, R20.reuse, 0x1, !P3 ;  /* 0x000000011400780c */ /* 0x040fe20005f81670 */
[-C--:B------:R-:W-:Y:S01]  /*35e0*/  @!P0 IMAD R35, R35, R22.reuse, RZ ;  /* 0x0000001623238224 */ /* 0x080fe200078e02ff */
[C---:B------:R-:W-:Y:S01]  /*35f0*/  ISETP.LT.OR P3, PT, R20.reuse, 0x9, !P3 ;  /* 0x000000091400780c */ /* 0x040fe20005f61670 */
[----:B------:R-:W-:Y:S01]  /*3600*/  @!P5 STG.E.U8 desc[UR36][R6.64+0x11], R33 ;  /* 0x000011210600d986 */ /* 0x000fe2000c101124 */
[----:B------:R-:W-:Y:S02]  /*3610*/  ISETP.LT.OR P5, PT, R20, 0x1, !P2 ;  /* 0x000000011400780c */ /* 0x000fe400057a1670 */
[----:B0-----:R-:W-:Y:S01]  /*3620*/  @!P1 IMAD R3, R34, R22, RZ ;  /* 0x0000001622039224 */ /* 0x001fe200078e02ff */
[----:B------:R-:W-:Y:S01]  /*3630*/  @!P0 STG.E.U8 desc[UR36][R4.64+0x11], R35 ;  /* 0x0000112304008986 */ /* 0x000fe2000c101124 */
[----:B------:R-:W-:-:S02]  /*3640*/  ISETP.LT.OR P2, PT, R20, 0x9, !P2 ;  /* 0x000000091400780c */ /* 0x000fc40005741670 */
[C---:B------:R-:W-:Y:S01]  /*3650*/  ISETP.GE.AND P0, PT, R58.reuse, 0x21, PT ;  /* 0x000000213a00780c */ /* 0x040fe20003f06270 */
[----:B------:R0:W-:Y:S01]  /*3660*/  @!P1 STG.E.U8 desc[UR36][R4.64+0x10], R3 ;  /* 0x0000100304009986 */ /* 0x0001e2000c101124 */
[----:B------:R-:W-:Y:S01]  /*3670*/  ISETP.GE.AND P1, PT, R58, 0x22, PT ;  /* 0x000000223a00780c */ /* 0x000fe20003f26270 */
[-C--:B------:R-:W-:Y:S02]  /*3680*/  @!P4 IMAD R37, R37, R22.reuse, RZ ;  /* 0x000000162525c224 */ /* 0x080fe400078e02ff */
[-C--:B------:R-:W-:Y:S02]  /*3690*/  @!P3 IMAD R39, R39, R22.reuse, RZ ;  /* 0x000000162727b224 */ /* 0x080fe400078e02ff */
[-C--:B------:R-:W-:Y:S01]  /*36a0*/  @!P5 IMAD R11, R36, R22.reuse, RZ ;  /* 0x00000016240bd224 */ /* 0x080fe200078e02ff */
[----:B------:R-:W-:Y:S01]  /*36b0*/  @!P4 STG.E.U8 desc[UR36][R6.64+0x19], R37 ;  /* 0x000019250600c986 */ /* 0x000fe2000c101124 */
[C---:B------:R-:W-:Y:S02]  /*36c0*/  ISETP.LT.OR P4, PT, R20.reuse, 0x1, !P0 ;  /* 0x000000011400780c */ /* 0x040fe40004781670 */
[C---:B------:R-:W-:Y:S01]  /*36d0*/  ISETP.LT.OR P0, PT, R20.reuse, 0x9, !P0 ;  /* 0x000000091400780c */ /* 0x040fe20004701670 */
[----:B------:R-:W-:Y:S01]  /*36e0*/  @!P5 STG.E.U8 desc[UR36][R6.64+0x18], R11 ;  /* 0x0000180b0600d986 */ /* 0x000fe2000c101124 */
[----:B------:R-:W-:Y:S01]  /*36f0*/  ISETP.LT.OR P5, PT, R20, 0x1, !P1 ;  /* 0x000000011400780c */ /* 0x000fe20004fa1670 */
[----:B0-----:R-:W-:Y:S01]  /*3700*/  @!P2 IMAD R3, R38, R22, RZ ;  /* 0x000000162603a224 */ /* 0x001fe200078e02ff */
[----:B------:R-:W-:Y:S01]  /*3710*/  ISETP.LT.OR P1, PT, R20, 0x9, !P1 ;  /* 0x000000091400780c */ /* 0x000fe20004f21670 */
[----:B------:R-:W-:Y:S01]  /*3720*/  @!P3 STG.E.U8 desc[UR36][R4.64+0x19], R39 ;  /* 0x000019270400b986 */ /* 0x000fe2000c101124 */
[----:B------:R-:W-:-:S03]  /*3730*/  ISETP.GE.AND P3, PT, R58, 0x29, PT ;  /* 0x000000293a00780c */ /* 0x000fc60003f66270 */
[----:B------:R0:W-:Y:S01]  /*3740*/  @!P2 STG.E.U8 desc[UR36][R4.64+0x18], R3 ;  /* 0x000018030400a986 */ /* 0x0001e2000c101124 */
[----:B------:R-:W-:Y:S01]  /*3750*/  ISETP.GE.AND P2, PT, R58, 0x2a, PT ;  /* 0x0000002a3a00780c */ /* 0x000fe20003f46270 */
[----:B------:R-:W-:-:S04]  /*3760*/  @!P4 IMAD R9, R40, R22, RZ ;  /* 0x000000162809c224 */ /* 0x000fc800078e02ff */
[-C--:B------:R-:W-:Y:S01]  /*3770*/  @!P5 IMAD R41, R41, R22.reuse, RZ ;  /* 0x000000162929d224 */ /* 0x080fe200078e02ff */
[----:B------:R-:W-:Y:S01]  /*3780*/  @!P4 STG.E.U8 desc[UR36][R6.64+0x20], R9 ;  /* 0x000020090600c986 */ /* 0x000fe2000c101124 */
[C---:B------:R-:W-:Y:S01]  /*3790*/  ISETP.LT.OR P4, PT, R20.reuse, 0x1, !P3 ;  /* 0x000000011400780c */ /* 0x040fe20005f81670 */
[-C--:B------:R-:W-:Y:S01]  /*37a0*/  @!P1 IMAD R43, R43, R22.reuse, RZ ;  /* 0x000000162b2b9224 */ /* 0x080fe200078e02ff */
        /* <DEDUP_REMOVED lines=25> */
[----:B------:R1:W-:Y:S01]  /*3940*/  @!P4 STG.E.U8 desc[UR36][R6.64+0x30], R9 ;  /* 0x000030090600c986 */ /* 0x0003e2000c101124 */
[C---:B------:R-:W-:Y:S01]  /*3950*/  ISETP.LT.OR P4, PT, R20.reuse, 0x1, !P2 ;  /* 0x000000011400780c */ /* 0x040fe20005781670 */
[-C--:B------:R-:W-:Y:S01]  /*3960*/  @!P0 IMAD R51, R51, R22.reuse, RZ ;  /* 0x0000001633338224 */ /* 0x080fe200078e02ff */
[C---:B------:R-:W-:Y:S01]  /*3970*/  ISETP.LT.OR P2, PT, R20.reuse, 0x9, !P2 ;  /* 0x000000091400780c */ /* 0x040fe20005741670 */
[----:B------:R2:W-:Y:S01]  /*3980*/  @!P5 STG.E.U8 desc[UR36][R6.64+0x31], R49 ;  /* 0x000031310600d986 */ /* 0x0005e2000c101124 */
[----:B------:R-:W-:Y:S01]  /*3990*/  ISETP.LT.OR P5, PT, R20, 0x1, !P3 ;  /* 0x000000011400780c */ /* 0x000fe20005fa1670 */
[-C--:B0-----:R-:W-:Y:S01]  /*39a0*/  @!P1 IMAD R3, R50, R22.reuse, RZ ;  /* 0x0000001632039224 */ /* 0x081fe200078e02ff */
[----:B------:R-:W-:Y:S01]  /*39b0*/  ISETP.LT.OR P3, PT, R20, 0x9, !P3 ;  /* 0x000000091400780c */ /* 0x000fe20005f61670 */
[----:B------:R2:W-:Y:S04]  /*39c0*/  @!P0 STG.E.U8 desc[UR36][R4.64+0x31], R51 ;  /* 0x0000313304008986 */ /* 0x0005e8000c101124 */
[----:B------:R2:W-:Y:S02]  /*39d0*/  @!P1 STG.E.U8 desc[UR36][R4.64+0x30], R3 ;  /* 0x0000300304009986 */ /* 0x0005e4000c101124 */
[----:B------:R-:W-:-:S02]  /*39e0*/  @!P4 IMAD R11, R52, R22, RZ ;  /* 0x00000016340bc224 */ /* 0x000fc400078e02ff */
[-C--:B-1----:R-:W-:Y:S02]  /*39f0*/  @!P2 IMAD R9, R54, R22.reuse, RZ ;  /* 0x000000163609a224 */ /* 0x082fe400078e02ff */
[-C--:B------:R-:W-:Y:S01]  /*3a00*/  @!P5 IMAD R53, R53, R22.reuse, RZ ;  /* 0x000000163535d224 */ /* 0x080fe200078e02ff */
[----:B------:R2:W-:Y:S01]  /*3a10*/  @!P4 STG.E.U8 desc[UR36][R6.64+0x38], R11 ;  /* 0x0000380b0600c986 */ /* 0x0005e2000c101124 */
[----:B------:R-:W-:-:S03]  /*3a20*/  @!P3 IMAD R55, R55, R22, RZ ;  /* 0x000000163737b224 */ /* 0x000fc600078e02ff */
[----:B------:R2:W-:Y:S04]  /*3a30*/  @!P5 STG.E.U8 desc[UR36][R6.64+0x39], R53 ;  /* 0x000039350600d986 */ /* 0x0005e8000c101124 */
[----:B------:R2:W-:Y:S04]  /*3a40*/  @!P2 STG.E.U8 desc[UR36][R4.64+0x38], R9 ;  /* 0x000038090400a986 */ /* 0x0005e8000c101124 */
[----:B------:R2:W-:Y:S02]  /*3a50*/  @!P3 STG.E.U8 desc[UR36][R4.64+0x39], R55 ;  /* 0x000039370400b986 */ /* 0x0005e4000c101124 */
.L_x_95:
[----:B------:R-:W-:Y:S05]  /*3a60*/  BSYNC B0 ;  /* 0x0000000000007941 */ /* 0x000fea0003800000 */
.L_x_29:
[----:B------:R-:W-:Y:S01]  /*3a70*/  ULDC UR4, c[0x0][0xc] ;  /* 0x0000030000047ab9 */ /* 0x000fe20000000800 */
[----:B------:R-:W-:Y:S01]  /*3a80*/  ULDC UR5, c[0x0][0x10] ;  /* 0x0000040000057ab9 */ /* 0x000fe20000000800 */
[----:B-12---:R-:W1:Y:S01]  /*3a90*/  LDC R3, c[0x0][0x14] ;  /* 0x00000500ff037b82 */ /* 0x006e620000000800 */
[----:B------:R-:W-:Y:S01]  /*3aa0*/  UIMAD.WIDE.U32 UR4, UR4, UR5, URZ ;  /* 0x00000005040472a5 */ /* 0x000fe2000f8e003f */
[----:B------:R-:W-:Y:S01]  /*3ab0*/  PRMT R0, RZ, 0x7610, R0 ;  /* 0x00007610ff007816 */ /* 0x000fe20000000000 */
[----:B------:R-:W-:Y:S02]  /*3ac0*/  IMAD.MOV.U32 R58, RZ, RZ, -0x1 ;  /* 0xffffffffff3a7424 */ /* 0x000fe400078e00ff */
[----:B------:R-:W-:Y:S02]  /*3ad0*/  IMAD.MOV.U32 R59, RZ, RZ, -0x1 ;  /* 0xffffffffff3b7424 */ /* 0x000fe400078e00ff */
[----:B-1----:R-:W-:-:S04]  /*3ae0*/  IMAD.WIDE.U32 R16, R3, UR4, R16 ;  /* 0x0000000403107c25 */ /* 0x002fc8000f8e0010 */
[----:B------:R-:W-:Y:S01]  /*3af0*/  IMAD R3, R3, UR5, RZ ;  /* 0x0000000503037c24 */ /* 0x000fe2000f8e02ff */
[----:B------:R-:W-:Y:S02]  /*3b00*/  ULDC.64 UR4, c[0x0][0x650] ;  /* 0x0001940000047ab9 */ /* 0x000fe40000000a00 */
[----:B------:R-:W-:Y:S01]  /*3b10*/  ISETP.GE.U32.AND P0, PT, R16, UR4, PT ;  /* 0x0000000410007c0c */ /* 0x000fe2000bf06070 */
[----:B------:R-:W-:-:S05]  /*3b20*/  IMAD.IADD R17, R17, 0x1, R3 ;  /* 0x0000000111117824 */ /* 0x000fca00078e0203 */
[----:B------:R-:W-:-:S13]  /*3b30*/  ISETP.GE.U32.AND.EX P0, PT, R17, UR5, PT, P0 ;  /* 0x0000000511007c0c */ /* 0x000fda000bf06100 */
[----:B------:R-:W-:Y:S05]  /*3b40*/  @P0 BRA `(.L_x_96) ;  /* 0x0000000400640947 */ /* 0x000fea0003800000 */
[----:B------:R-:W1:Y:S01]  /*3b50*/  S2R R12, SR_CTAID.X ;  /* 0x00000000000c7919 */ /* 0x000e620000002500 */
[----:B------:R-:W2:Y:S01]  /*3b60*/  LDC.64 R10, c[0x0][0x628] ;  /* 0x00018a00ff0a7b82 */ /* 0x000ea20000000a00 */
[----:B------:R-:W-:Y:S01]  /*3b70*/  ULDC UR4, c[0x0][0x150] ;  /* 0x0000540000047ab9 */ /* 0x000fe20000000800 */
[----:B------:R-:W-:Y:S01]  /*3b80*/  IMAD.MOV.U32 R8, RZ, RZ, R16 ;  /* 0x000000ffff087224 */ /* 0x000fe200078e0010 */
[----:B------:R-:W3:Y:S01]  /*3b90*/  S2R R24, SR_CTAID.Y ;  /* 0x0000000000187919 */ /* 0x000ee20000002600 */
[----:B------:R-:W-:-:S04]  /*3ba0*/  IMAD.MOV.U32 R9, RZ, RZ, R17 ;  /* 0x000000ffff097224 */ /* 0x000fc800078e0011 */
[----:B------:R-:W0:Y:S08]  /*3bb0*/  LDC R21, c[0x0][0x144] ;  /* 0x00005100ff157b82 */ /* 0x000e300000000800 */
[----:B------:R-:W0:Y:S08]  /*3bc0*/  LDC R0, c[0x0][0x630] ;  /* 0x00018c00ff007b82 */ /* 0x000e300000000800 */
[----:B------:R-:W0:Y:S01]  /*3bd0*/  LDC.64 R14, c[0x0][0x620] ;  /* 0x00018800ff0e7b82 */ /* 0x000e220000000a00 */
[----:B--2---:R-:W-:-:S04]  /*3be0*/  ISETP.NE.U32.AND P0, PT, R10, RZ, PT ;  /* 0x000000ff0a00720c */ /* 0x004fc80003f05070 */
[----:B------:R-:W-:Y:S02]  /*3bf0*/  ISETP.NE.AND.EX P0, PT, R11, RZ, PT, P0 ;  /* 0x000000ff0b00720c */ /* 0x000fe40003f05300 */
[----:B-1----:R-:W-:-:S05]  /*3c00*/  I2FP.F32.U32 R3, R12 ;  /* 0x0000000c00037245 */ /* 0x002fca0000201000 */
[----:B------:R-:W-:-:S04]  /*3c10*/  FMUL R3, R3, UR4 ;  /* 0x0000000403037c20 */ /* 0x000fc80008400000 */
[----:B------:R1:W2:Y:S02]  /*3c20*/  F2I.U32.TRUNC.NTZ R20, R3 ;  /* 0x0000000300147305 */ /* 0x0002a4000020f000 */
[----:B---3--:R-:W-:Y:S05]  /*3c30*/  @!P0 BRA `(.L_x_97) ;  /* 0x0000000000288947 */ /* 0x008fea0003800000 */
[----:B-1----:R-:W1:Y:S02]  /*3c40*/  LDC R3, c[0x0][0x634] ;  /* 0x00018d00ff037b82 */ /* 0x002e640000000800 */
[----:B-1----:R-:W-:-:S05]  /*3c50*/  IADD3 R3, P0, R16, R3, RZ ;  /* 0x0000000310037210 */ /* 0x002fca0007f1e0ff */
[----:B------:R-:W-:-:S04]  /*3c60*/  IMAD.X R13, RZ, RZ, R17, P0 ;  /* 0x000000ffff0d7224 */ /* 0x000fc800000e0611 */
[----:B0---4-:R-:W-:-:S04]  /*3c70*/  IMAD.WIDE.U32 R4, R13, R10, RZ ;  /* 0x0000000a0d047225 */ /* 0x011fc800078e00ff */
[----:B------:R-:W-:-:S04]  /*3c80*/  IMAD.WIDE.U32 R6, P0, R3, R11, R4 ;  /* 0x0000000b03067225 */ /* 0x000fc80007800004 */
[----:B------:R-:W-:-:S04]  /*3c90*/  IMAD.WIDE.U32 R4, R3, R10, RZ ;  /* 0x0000000a03047225 */ /* 0x000fc800078e00ff */
[----:B------:R-:W-:Y:S01]  /*3ca0*/  IMAD.X R9, RZ, RZ, RZ, P0 ;  /* 0x000000ffff097224 */ /* 0x000fe200000e06ff */
[----:B------:R-:W-:Y:S01]  /*3cb0*/  IADD3 RZ, P0, R5, R6, RZ ;  /* 0x0000000605ff7210 */ /* 0x000fe20007f1e0ff */
[----:B------:R-:W-:-:S04]  /*3cc0*/  IMAD.MOV.U32 R8, RZ, RZ, R7 ;  /* 0x000000ffff087224 */ /* 0x000fc800078e0007 */
[----:B------:R-:W-:-:S08]  /*3cd0*/  IMAD.WIDE.U32.X R8, R13, R11, R8, P0 ;  /* 0x0000000b0d087225 */ /* 0x000fd000000e0408 */
.L_x_97:
[----:B------:R-:W3:Y:S01]  /*3ce0*/  LDC.64 R30, c[0x0][0x640] ;  /* 0x00019000ff1e7b82 */ /* 0x000ee20000000a00 */
[-CC-:B0-----:R-:W-:Y:S01]  /*3cf0*/  SHF.R.U64 R59, R8, R0.reuse, R9.reuse ;  /* 0x00000000083b7219 */ /* 0x181fe20000001209 */
[----:B--2---:R-:W-:Y:S01]  /*3d00*/  IMAD.MOV R20, RZ, RZ, -R20 ;  /* 0x000000ffff147224 */ /* 0x004fe200078e0a14 */
[----:B------:R-:W-:Y:S01]  /*3d10*/  SHF.R.U32.HI R0, RZ, R0, R9 ;  /* 0x00000000ff007219 */ /* 0x000fe20000011609 */
[----:B------:R-:W-:Y:S01]  /*3d20*/  ULDC UR4, c[0x0][0x154] ;  /* 0x0000550000047ab9 */ /* 0x000fe20000000800 */
[----:B-1----:R-:W-:Y:S01]  /*3d30*/  IADD3 R3, P0, RZ, -R59, RZ ;  /* 0x8000003bff037210 */ /* 0x002fe20007f1e0ff */
[----:B------:R-:W-:Y:S02]  /*3d40*/  IMAD R26, R21, R20, R12 ;  /* 0x00000014151a7224 */ /* 0x000fe400078e020c */
[----:B------:R-:W0:Y:S01]  /*3d50*/  LDC R6, c[0x0][0x618] ;  /* 0x00018600ff067b82 */ /* 0x000e220000000800 */
[----:B------:R-:W-:Y:S02]  /*3d60*/  IMAD.MOV.U32 R7, RZ, RZ, 0x1 ;  /* 0x00000001ff077424 */ /* 0x000fe400078e00ff */
[----:B----4-:R-:W-:-:S04]  /*3d70*/  IMAD.X R5, RZ, RZ, ~R0, P0 ;  /* 0x000000ffff057224 */ /* 0x010fc800000e0e00 */
[-C--:B------:R-:W-:Y:S01]  /*3d80*/  IMAD R0, R5, R14.reuse, RZ ;  /* 0x0000000e05007224 */ /* 0x080fe200078e02ff */
[----:B------:R-:W1:Y:S01]  /*3d90*/  LDC R8, c[0x0][0x608] ;  /* 0x00018200ff087b82 */ /* 0x000e620000000800 */
[----:B------:R-:W-:-:S04]  /*3da0*/  IMAD.WIDE.U32 R4, R3, R14, R16 ;  /* 0x0000000e03047225 */ /* 0x000fc800078e0010 */
[----:B------:R-:W-:Y:S01]  /*3db0*/  IMAD R3, R3, R15, R0 ;  /* 0x0000000f03037224 */ /* 0x000fe200078e0200 */
[----:B------:R-:W-:Y:S02]  /*3dc0*/  I2FP.F32.U32 R0, R24 ;  /* 0x0000001800007245 */ /* 0x000fe40000201000 */
[----:B------:R-:W2:Y:S01]  /*3dd0*/  LDC R28, c[0x0][0x658] ;  /* 0x00019600ff1c7b82 */ /* 0x000ea20000000800 */
[----:B------:R-:W-:Y:S01]  /*3de0*/  IMAD.IADD R3, R5, 0x1, R3 ;  /* 0x0000000105037824 */ /* 0x000fe200078e0203 */
[----:B---3--:R-:W-:Y:S01]  /*3df0*/  ISETP.NE.U32.AND P0, PT, R30, RZ, PT ;  /* 0x000000ff1e00720c */ /* 0x008fe20003f05070 */
[----:B------:R-:W-:Y:S01]  /*3e00*/  FMUL R0, R0, UR4 ;  /* 0x0000000400007c20 */ /* 0x000fe20008400000 */
[----:B------:R-:W-:Y:S02]  /*3e10*/  IMAD.MOV.U32 R5, RZ, RZ, -0x1 ;  /* 0xffffffffff057424 */ /* 0x000fe400078e00ff */
[----:B------:R-:W-:Y:S01]  /*3e20*/  ISETP.NE.AND.EX P0, PT, R31, RZ, PT, P0 ;  /* 0x000000ff1f00720c */ /* 0x000fe20003f05300 */
[----:B------:R3:W4:Y:S01]  /*3e30*/  F2I.U32.TRUNC.NTZ R13, R0 ;  /* 0x00000000000d7305 */ /* 0x000722000020f000 */
[----:B------:R-:W3:Y:S01]  /*3e40*/  LDC R15, c[0x0][0x148] ;  /* 0x00005200ff0f7b82 */ /* 0x000ee20000000800 */
[----:B0-----:R-:W-:-:S02]  /*3e50*/  SHF.R.U64 R12, R4, R6, R3 ;  /* 0x00000006040c7219 */ /* 0x001fc40000001203 */
[----:B------:R-:W-:-:S05]  /*3e60*/  SHF.R.U32.HI R3, RZ, R6, R3 ;  /* 0x00000006ff037219 */ /* 0x000fca0000011603 */
[----:B------:R-:W0:Y:S01]  /*3e70*/  LDC R20, c[0x0][0x600] ;  /* 0x00018000ff147b82 */ /* 0x000e220000000800 */
[-CC-:B-1----:R-:W-:Y:S02]  /*3e80*/  SHF.R.U64 R10, R12, R8.reuse, R3.reuse ;  /* 0x000000080c0a7219 */ /* 0x182fe40000001203 */
[----:B------:R-:W-:-:S05]  /*3e90*/  SHF.R.U32.HI R3, RZ, R8, R3 ;  /* 0x00000008ff037219 */ /* 0x000fca0000011603 */
[----:B------:R-:W1:Y:S01]  /*3ea0*/  LDC R21, c[0x0][0x648] ;  /* 0x00019200ff157b82 */ /* 0x000e620000000800 */
[-C--:B--2---:R-:W-:Y:S02]  /*3eb0*/  SHF.L.U32 R4, R5, R28.reuse, RZ ;  /* 0x0000001c05047219 */ /* 0x084fe400000006ff */
[-CC-:B------:R-:W-:Y:S02]  /*3ec0*/  SHF.R.U64 R14, R10, R28.reuse, R3.reuse ;  /* 0x0000001c0a0e7219 */ /* 0x180fe40000001203 */
[----:B------:R-:W-:Y:S02]  /*3ed0*/  SHF.R.U32.HI R5, RZ, R28, R3 ;  /* 0x0000001cff057219 */ /* 0x000fe40000011603 */
[----:B------:R-:W-:Y:S01]  /*3ee0*/  LOP3.LUT R57, RZ, R4, RZ, 0x33, !PT ;  /* 0x00000004ff397212 */ /* 0x000fe200078e33ff */
[----:B------:R-:W2:Y:S01]  /*3ef0*/  LDC R25, c[0x0][0x638] ;  /* 0x00018e00ff197b82 */ /* 0x000ea20000000800 */
[----:B------:R-:W-:Y:S01]  /*3f00*/  SHF.L.U32 R28, R7, R28, RZ ;  /* 0x0000001c071c7219 */ /* 0x000fe200000006ff */
[----:B------:R-:W-:-:S06]  /*3f10*/  IMAD.MOV.U32 R4, RZ, RZ, R14 ;  /* 0x000000ffff047224 */ /* 0x000fcc00078e000e */
[----:B------:R-:W0:Y:S01]  /*3f20*/  LDC R27, c[0x0][0x610] ;  /* 0x00018400ff1b7b82 */ /* 0x000e220000000800 */
[----:B----4-:R-:W-:Y:S05]  /*3f30*/  @!P0 BRA `(.L_x_98) ;  /* 0x0000000000288947 */ /* 0x010fea0003800000 */
[----:B------:R-:W4:Y:S02]  /*3f40*/  LDC R3, c[0x0][0x64c] ;  /* 0x00019300ff037b82 */ /* 0x000f240000000800 */
[----:B----4-:R-:W-:-:S05]  /*3f50*/  IADD3 R3, P0, R14, R3, RZ ;  /* 0x000000030e037210 */ /* 0x010fca0007f1e0ff */
        /* <DEDUP_REMOVED lines=8> */
.L_x_98:
[----:B------:R-:W-:Y:S01]  /*3fe0*/  ISETP.NE.AND P0, PT, R2, 0x1, PT ;  /* 0x000000010200780c */ /* 0x000fe20003f05270 */
[----:B------:R-:W-:Y:S01]  /*3ff0*/  IMAD.MOV R13, RZ, RZ, -R13 ;  /* 0x000000ffff0d7224 */ /* 0x000fe200078e0a0d */
[----:B-1-3--:R-:W-:Y:S01]  /*4000*/  SHF.R.U64 R0, R4, R21, R5 ;  /* 0x0000001504007219 */ /* 0x00afe20000001205 */
[----:B0-----:R-:W-:Y:S01]  /*4010*/  VIADD R5, R20, 0xffffffff ;  /* 0xffffffff14057836 */ /* 0x001fe20000000000 */
[----:B------:R-:W-:-:S03]  /*4020*/  LOP3.LUT R57, R10, R57, RZ, 0xc0, !PT ;  /* 0x000000390a397212 */ /* 0x000fc600078ec0ff */
[----:B------:R-:W-:Y:S01]  /*4030*/  IMAD.MOV R3, RZ, RZ, -R0 ;  /* 0x000000ffff037224 */ /* 0x000fe200078e0a00 */
[----:B------:R-:W-:Y:S01]  /*4040*/  LOP3.LUT R5, R12, R5, RZ, 0xc0, !PT ;  /* 0x000000050c057212 */ /* 0x000fe200078ec0ff */
[----:B------:R-:W-:Y:S02]  /*4050*/  IMAD R57, R28, R0, R57 ;  /* 0x000000001c397224 */ /* 0x000fe400078e0239 */
[----:B--2---:R-:W-:Y:S02]  /*4060*/  IMAD R0, R3, R25, R14 ;  /* 0x0000001903007224 */ /* 0x004fe400078e020e */
[----:B------:R-:W-:Y:S02]  /*4070*/  @P0 IMAD R26, R15, R13, R24 ;  /* 0x0000000d0f1a0224 */ /* 0x000fe400078e0218 */
[----:B------:R-:W-:Y:S02]  /*4080*/  IMAD R4, R0, R20, R5 ;  /* 0x0000001400047224 */ /* 0x000fe400078e0205 */
[----:B------:R-:W-:-:S02]  /*4090*/  IMAD R57, R57, R27, R26 ;  /* 0x0000001b39397224 */ /* 0x000fc400078e021a */
[----:B------:R-:W-:-:S03]  /*40a0*/  IMAD.MOV.U32 R3, RZ, RZ, 0x1 ;  /* 0x00000001ff037424 */ /* 0x000fc600078e00ff */
[----:B------:R-:W-:Y:S02]  /*40b0*/  SEL R58, R4, R57, !P0 ;  /* 0x00000039043a7207 */ /* 0x000fe40004000000 */
[----:B------:R-:W-:Y:S02]  /*40c0*/  PRMT R0, R3, 0x7610, R0 ;  /* 0x0000761003007816 */ /* 0x000fe40000000000 */
[----:B------:R-:W-:-:S07]  /*40d0*/  SEL R57, R57, R4, !P0 ;  /* 0x0000000439397207 */ /* 0x000fce0004000000 */
.L_x_96:
[----:B------:R-:W-:-:S13]  /*40e0*/  LOP3.LUT P0, RZ, R0, 0xff, RZ, 0xc0, !PT ;  /* 0x000000ff00ff7812 */ /* 0x000fda000780c0ff */
[----:B------:R-:W-:Y:S05]  /*40f0*/  @P0 BRA `(.L_x_99) ;  /* 0xffffffcc00bc0947 */ /* 0x000fea000383ffff */
[----:B------:R-:W-:Y:S05]  /*4100*/  EXIT ;  /* 0x000000000000794d */ /* 0x000fea0003800000 */
.L_x_4:
[----:B0-----:R-:W-:Y:S01]  /*4110*/  ULDC.64 UR4, c[0x0][0x650] ;  /* 0x0001940000047ab9 */ /* 0x001fe20000000a00 */
        /* <DEDUP_REMOVED lines=25> */
.L_x_101:
[--C-:B------:R-:W-:Y:S01]  /*42b0*/  SHF.R.U64 R12, R10, R14, R11.reuse ;  /* 0x0000000e0a0c7219 */ /* 0x100fe2000000120b */
[----:B------:R-:W0:Y:S01]  /*42c0*/  LDC R22, c[0x0][0x618] ;  /* 0x00018600ff167b82 */ /* 0x000e220000000800 */
[----:B------:R-:W-:Y:S01]  /*42d0*/  I2FP.F32.U32 R6, R4 ;  /* 0x0000000400067245 */ /* 0x000fe20000201000 */
[----:B------:R-:W-:Y:S01]  /*42e0*/  ULDC UR4, c[0x0][0x150] ;  /* 0x0000540000047ab9 */ /* 0x000fe20000000800 */
[----:B------:R-:W-:Y:S02]  /*42f0*/  SHF.R.U32.HI R5, RZ, R14, R11 ;  /* 0x0000000eff057219 */ /* 0x000fe4000001160b */
[----:B------:R-:W-:Y:S01]  /*4300*/  IADD3 R9, P0, RZ, -R12, RZ ;  /* 0x8000000cff097210 */ /* 0x000fe20007f1e0ff */
[----:B------:R-:W-:Y:S01]  /*4310*/  FMUL R11, R6, UR4 ;  /* 0x00000004060b7c20 */ /* 0x000fe20008400000 */
[----:B------:R-:W-:Y:S01]  /*4320*/  ULDC UR4, c[0x0][0x154] ;  /* 0x0000550000047ab9 */ /* 0x000fe20000000800 */
[----:B------:R-:W1:Y:S02]  /*4330*/  LDC.64 R24, c[0x0][0x640] ;  /* 0x00019000ff187b82 */ /* 0x000e640000000a00 */
[----:B------:R-:W-:-:S02]  /*4340*/  IMAD.X R5, RZ, RZ, ~R5, P0 ;  /* 0x000000ffff057224 */ /* 0x000fc400000e0e05 */
[----:B------:R-:W2:Y:S01]  /*4350*/  F2I.U32.TRUNC.NTZ R11, R11 ;  /* 0x0000000b000b7305 */ /* 0x000ea2000020f000 */
[----:B------:R-:W-:-:S03]  /*4360*/  IMAD.WIDE.U32 R6, R9, R20, R16 ;  /* 0x0000001409067225 */ /* 0x000fc600078e0010 */
[----:B------:R-:W3:Y:S01]  /*4370*/  LDC R13, c[0x0][0x144] ;  /* 0x00005100ff0d7b82 */ /* 0x000ee20000000800 */
[----:B------:R-:W-:-:S04]  /*4380*/  IMAD R8, R5, R20, RZ ;  /* 0x0000001405087224 */ /* 0x000fc800078e02ff */
[----:B------:R-:W-:Y:S02]  /*4390*/  IMAD R5, R9, R21, R8 ;  /* 0x0000001509057224 */ /* 0x000fe400078e0208 */
[----:B------:R-:W-:Y:S01]  /*43a0*/  IMAD.MOV.U32 R8, RZ, RZ, -0x1 ;  /* 0xffffffffff087424 */ /* 0x000fe200078e00ff */
[----:B------:R-:W4:Y:S01]  /*43b0*/  LDC R14, c[0x0][0x608] ;  /* 0x00018200ff0e7b82 */ /* 0x000f220000000800 */
[----:B------:R-:W-:Y:S01]  /*43c0*/  IMAD.IADD R5, R7, 0x1, R5 ;  /* 0x0000000107057824 */ /* 0x000fe200078e0205 */
[----:B------:R-:W-:-:S04]  /*43d0*/  I2FP.F32.U32 R7, R3 ;  /* 0x0000000300077245 */ /* 0x000fc80000201000 */
[-C--:B0-----:R-:W-:Y:S01]  /*43e0*/  SHF.R.U64 R10, R6, R22.reuse, R5 ;  /* 0x00000016060a7219 */ /* 0x081fe20000001205 */
[----:B--2---:R-:W-:Y:S01]  /*43f0*/  IMAD.MOV R6, RZ, RZ, -R11 ;  /* 0x000000ffff067224 */ /* 0x004fe200078e0a0b */
[----:B------:R-:W0:Y:S01]  /*4400*/  LDC R9, c[0x0][0x658] ;  /* 0x00019600ff097b82 */ /* 0x000e220000000800 */
[----:B-1----:R-:W-:Y:S01]  /*4410*/  ISETP.NE.U32.AND P0, PT, R24, RZ, PT ;  /* 0x000000ff1800720c */ /* 0x002fe20003f05070 */
[----:B------:R-:W-:Y:S01]  /*4420*/  FMUL R7, R7, UR4 ;  /* 0x0000000407077c20 */ /* 0x000fe20008400000 */
[----:B------:R-:W-:Y:S02]  /*4430*/  SHF.R.U32.HI R5, RZ, R22, R5 ;  /* 0x00000016ff057219 */ /* 0x000fe40000011605 */
[----:B------:R-:W-:-:S03]  /*4440*/  ISETP.NE.AND.EX P0, PT, R25, RZ, PT, P0 ;  /* 0x000000ff1900720c */ /* 0x000fc60003f05300 */
[----:B------:R-:W1:Y:S01]  /*4450*/  LDC R20, c[0x0][0x148] ;  /* 0x00005200ff147b82 */ /* 0x000e620000000800 */
[----:B---3--:R-:W-:Y:S02]  /*4460*/  IMAD R23, R13, R6, R4 ;  /* 0x000000060d177224 */ /* 0x008fe400078e0204 */
[----:B------:R-:W-:-:S05]  /*4470*/  IMAD.MOV.U32 R6, RZ, RZ, 0x1 ;  /* 0x00000001ff067424 */ /* 0x000fca00078e00ff */
[----:B------:R-:W2:Y:S01]  /*4480*/  LDC R21, c[0x0][0x600] ;  /* 0x00018000ff157b82 */ /* 0x000ea20000000800 */
[-CC-:B----4-:R-:W-:Y:S02]  /*4490*/  SHF.R.U64 R13, R10, R14.reuse, R5.reuse ;  /* 0x0000000e0a0d7219 */ /* 0x190fe40000001205 */
[----:B------:R-:W-:Y:S02]  /*44a0*/  SHF.R.U32.HI R4, RZ, R14, R5 ;  /* 0x0000000eff047219 */ /* 0x000fe40000011605 */
[----:B------:R3:W4:Y:S03]  /*44b0*/  F2I.U32.TRUNC.NTZ R14, R7 ;  /* 0x00000007000e7305 */ /* 0x000726000020f000 */
[----:B------:R-:W1:Y:S01]  /*44c0*/  LDC R26, c[0x0][0x648] ;  /* 0x00019200ff1a7b82 */ /* 0x000e620000000800 */
[-C--:B0-----:R-:W-:Y:S02]  /*44d0*/  SHF.R.U64 R15, R13, R9.reuse, R4 ;  /* 0x000000090d0f7219 */ /* 0x081fe40000001204 */
[----:B------:R-:W-:-:S02]  /*44e0*/  SHF.L.U32 R8, R8, R9, RZ ;  /* 0x0000000908087219 */ /* 0x000fc400000006ff */
[-C--:B------:R-:W-:Y:S01]  /*44f0*/  SHF.R.U32.HI R5, RZ, R9.reuse, R4 ;  /* 0x00000009ff057219 */ /* 0x080fe20000011604 */
[----:B------:R-:W-:Y:S01]  /*4500*/  IMAD.MOV.U32 R4, RZ, RZ, R15 ;  /* 0x000000ffff047224 */ /* 0x000fe200078e000f */
[----:B------:R-:W-:Y:S01]  /*4510*/  SHF.L.U32 R22, R6, R9, RZ ;  /* 0x0000000906167219 */ /* 0x000fe200000006ff */
[----:B------:R-:W0:Y:S01]  /*4520*/  LDC R27, c[0x0][0x638] ;  /* 0x00018e00ff1b7b82 */ /* 0x000e220000000800 */
[----:B------:R-:W-:-:S07]  /*4530*/  LOP3.LUT R28, RZ, R8, RZ, 0x33, !PT ;  /* 0x00000008ff1c7212 */ /* 0x000fce00078e33ff */
        /* <DEDUP_REMOVED lines=12> */
.L_x_102:
[----:B------:R-:W-:Y:S01]  /*4600*/  ISETP.NE.AND P0, PT, R2, 0x1, PT ;  /* 0x000000010200780c */ /* 0x000fe20003f05270 */
[----:B--2---:R-:W-:Y:S01]  /*4610*/  VIADD R7, R21, 0xffffffff ;  /* 0xffffffff15077836 */ /* 0x004fe20000000000 */
[----:B-1----:R-:W-:Y:S01]  /*4620*/  SHF.R.U64 R5, R4, R26, R5 ;  /* 0x0000001a04057219 */ /* 0x002fe20000001205 */
[----:B------:R-:W-:Y:S01]  /*4630*/  IMAD.MOV R14, RZ, RZ, -R14 ;  /* 0x000000ffff0e7224 */ /* 0x000fe200078e0a0e */
[----:B------:R-:W-:Y:S01]  /*4640*/  LOP3.LUT R4, R13, R28, RZ, 0xc0, !PT ;  /* 0x0000001c0d047212 */ /* 0x000fe200078ec0ff */
[----:B------:R-:W-:Y:S01]  /*4650*/  IMAD.MOV.U32 R8, RZ, RZ, R12 ;  /* 0x000000ffff087224 */ /* 0x000fe200078e000c */
[----:B------:R-:W-:Y:S01]  /*4660*/  LOP3.LUT R10, R10, R7, RZ, 0xc0, !PT ;  /* 0x000000070a0a7212 */ /* 0x000fe200078ec0ff */
[----:B------:R-:W-:Y:S02]  /*4670*/  IMAD.MOV R6, RZ, RZ, -R5 ;  /* 0x000000ffff067224 */ /* 0x000fe400078e0a05 */
[----:B------:R-:W-:-:S04]  /*4680*/  IMAD R4, R22, R5, R4 ;  /* 0x0000000516047224 */ /* 0x000fc800078e0204 */
[----:B------:R-:W-:Y:S02]  /*4690*/  @P0 IMAD R23, R20, R14, R3 ;  /* 0x0000000e14170224 */ /* 0x000fe400078e0203 */
[----:B0-----:R-:W-:Y:S02]  /*46a0*/  IMAD R3, R6, R27, R15 ;  /* 0x0000001b06037224 */ /* 0x001fe400078e020f */
[----:B------:R-:W-:Y:S02]  /*46b0*/  IMAD R7, R4, R29, R23 ;  /* 0x0000001d04077224 */ /* 0x000fe400078e0217 */
[----:B------:R-:W-:Y:S02]  /*46c0*/  IMAD R4, R3, R21, R10 ;  /* 0x0000001503047224 */ /* 0x000fe400078e020a */
[----:B------:R-:W-:-:S03]  /*46d0*/  IMAD.MOV.U32 R6, RZ, RZ, 0x1 ;  /* 0x00000001ff067424 */ /* 0x000fc600078e00ff */
[----:B------:R-:W-:Y:S02]  /*46e0*/  SEL R9, R4, R7, !P0 ;  /* 0x0000000704097207 */ /* 0x000fe40004000000 */
[----:B------:R-:W-:-:S07]  /*46f0*/  SEL R7, R7, R4, !P0 ;  /* 0x0000000407077207 */ /* 0x000fce0004000000 */
.L_x_100:
[----:B------:R-:W-:-:S08]  /*4700*/  NOP ;  /* 0x0000000000007918 */ /* 0x000fd00000000000 */
[----:B------:R-:W0:-:S00]  /*4710*/  USETMAXREG.DEALLOC.CTAPOOL 0x28 ;  /* 0x00000028000079c8 */ /* 0x000e0000080e0500 */
[----:B0-----:R-:W-:-:S13]  /*4720*/  ISETP.NE.AND P0, PT, R0, RZ, PT ;  /* 0x000000ff0000720c */ /* 0x001fda0003f05270 */
[----:B------:R-:W-:Y:S05]  /*4730*/  @P0 EXIT ;  /* 0x000000000000094d */ /* 0x000fea0003800000 */
[----:B------:R-:W-:Y:S01]  /*4740*/  LOP3.LUT P0, RZ, R6, 0xff, RZ, 0xc0, !PT ;  /* 0x000000ff06ff7812 */ /* 0x000fe2000780c0ff */
[----:B------:R-:W-:Y:S02]  /*4750*/  IMAD.MOV.U32 R0, RZ, RZ, 0x1 ;  /* 0x00000001ff007424 */ /* 0x000fe400078e00ff */
[----:B------:R-:W-:-:S10]  /*4760*/  IMAD.MOV.U32 R12, RZ, RZ, RZ ;  /* 0x000000ffff0c7224 */ /* 0x000fd400078e00ff */
[----:B------:R-:W-:Y:S05]  /*4770*/  @!P0 BRA `(.L_x_103) ;  /* 0x0000000c00308947 */ /* 0x000fea0003800000 */
[----:B------:R-:W0:Y:S01]  /*4780*/  LDC R0, c[0x0][0x28c] ;  /* 0x0000a300ff007b82 */ /* 0x000e220000000800 */
[----:B------:R-:W-:Y:S01]  /*4790*/  ULDC UR5, c[0x0][0x600] ;  /* 0x0001800000057ab9 */ /* 0x000fe20000000800 */
[----:B------:R-:W-:Y:S01]  /*47a0*/  ULDC UR4, c[0x0][0xc] ;  /* 0x0000030000047ab9 */ /* 0x000fe20000000800 */
[----:B------:R-:W-:Y:S01]  /*47b0*/  UIADD3 UR16, UR5, -0x1, URZ ;  /* 0xffffffff05107890 */ /* 0x000fe2000fffe03f */
[C---:B------:R-:W-:Y:S01]  /*47c0*/  LOP3.LUT P2, RZ, R18.reuse, 0x7f, RZ, 0xc0, !PT ;  /* 0x0000007f12ff7812 */ /* 0x040fe2000784c0ff */
[----:B------:R-:W-:Y:S01]  /*47d0*/  ULDC UR6, c[0x0][0x658] ;  /* 0x0001960000067ab9 */ /* 0x000fe20000000800 */
[----:B------:R-:W-:Y:S01]  /*47e0*/  ULDC UR5, c[0x0][0x10] ;  /* 0x0000040000057ab9 */ /* 0x000fe20000000800 */
[----:B------:R-:W-:Y:S01]  /*47f0*/  UMOV UR7, 0xffffffff ;  /* 0xffffffff00077882 */ /* 0x000fe20000000000 */
[----:B------:R-:W-:Y:S01]  /*4800*/  UMOV UR8, 0x1 ;  /* 0x0000000100087882 */ /* 0x000fe20000000000 */
[----:B------:R-:W-:Y:S01]  /*4810*/  UIMAD.WIDE.U32 UR4, UR4, UR5, URZ ;  /* 0x00000005040472a5 */ /* 0x000fe2000f8e003f */
[----:B------:R-:W-:Y:S01]  /*4820*/  LOP3.LUT P0, RZ, R18, 0x1f, RZ, 0xc0, !PT ;  /* 0x0000001f12ff7812 */ /* 0x000fe2000780c0ff */
[----:B------:R-:W-:Y:S01]  /*4830*/  USHF.L.U32 UR7, UR7, UR6, URZ ;  /* 0x0000000607077299 */ /* 0x000fe2000800063f */
[----:B------:R-:W-:Y:S01]  /*4840*/  BSSY B0, `(.L_x_103) ;  /* 0x00000bf000007945 */ /* 0x000fe20003800000 */
[----:B------:R-:W-:Y:S01]  /*4850*/  USHF.L.U32 UR18, UR8, UR6, URZ ;  /* 0x0000000608127299 */ /* 0x000fe2000800063f */
[----:B------:R-:W-:Y:S01]  /*4860*/  IMAD.MOV.U32 R13, RZ, RZ, 0x1 ;  /* 0x00000001ff0d7424 */ /* 0x000fe200078e00ff */
[----:B------:R-:W-:Y:S01]  /*4870*/  LOP3.LUT R11, R19, 0x2, RZ, 0xfc, !PT ;  /* 0x00000002130b7812 */ /* 0x000fe200078efcff */
[----:B------:R-:W-:Y:S01]  /*4880*/  ULDC UR6, c[0x0][0x14] ;  /* 0x0000050000067ab9 */ /* 0x000fe20000000800 */
[----:B------:R-:W-:Y:S01]  /*4890*/  PLOP3.LUT P0, PT, P0, P2, PT, 0x8a, 0x0 ;  /* 0x000000000000781c */ /* 0x000fe20000705172 */
[----:B------:R-:W-:Y:S01]  /*48a0*/  UIMAD.WIDE.U32 UR20, UR4, UR6, URZ ;  /* 0x00000006041472a5 */ /* 0x000fe2000f8e003f */
[----:B------:R-:W-:Y:S01]  /*48b0*/  IMAD.MOV.U32 R12, RZ, RZ, RZ ;  /* 0x000000ffff0c7224 */ /* 0x000fe200078e00ff */
[----:B------:R-:W-:-:S02]  /*48c0*/  UIMAD UR13, UR5, UR6, URZ ;  /* 0x00000006050d72a4 */ /* 0x000fc4000f8e023f */
[----:B------:R-:W-:Y:S01]  /*48d0*/  ULOP3.LUT UR17, URZ, UR7, URZ, 0x33, !UPT ;  /* 0x000000073f117292 */ /* 0x000fe2000f8e333f */
[----:B0-----:R-:W-:Y:S01]  /*48e0*/  VIADD R0, R0, 0x7f ;  /* 0x0000007f00007836 */ /* 0x001fe20000000000 */
[----:B------:R-:W-:Y:S01]  /*48f0*/  UIADD3 UR13, UR21, UR13, URZ ;  /* 0x0000000d150d7290 */ /* 0x000fe2000fffe03f */
[----:B------:R-:W-:-:S03]  /*4900*/  ULDC.64 UR22, c[0x0][0x198] ;  /* 0x0000660000167ab9 */ /* 0x000fc60000000a00 */
[----:B------:R-:W-:-:S04]  /*4910*/  SHF.R.S32.HI R3, RZ, 0x1f, R0 ;  /* 0x0000001fff037819 */ /* 0x000fc80000011400 */
[----:B------:R-:W-:Y:S01]  /*4920*/  LEA.HI R3, R3, R0, RZ, 0x7 ;  /* 0x0000000003037211 */ /* 0x000fe200078f38ff */
[----:B------:R-:W-:-:S03]  /*4930*/  IMAD.MOV.U32 R0, RZ, RZ, 0x1 ;  /* 0x00000001ff007424 */ /* 0x000fc600078e00ff */
[----:B------:R-:W-:-:S05]  /*4940*/  SHF.R.S32.HI R3, RZ, 0x7, R3 ;  /* 0x00000007ff037819 */ /* 0x000fca0000011403 */
[----:B------:R-:W-:-:S07]  /*4950*/  VIADD R10, R3, 0x1 ;  /* 0x00000001030a7836 */ /* 0x000fce0000000000 */
.L_x_115:
[----:B------:R-:W-:-:S03]  /*4960*/  UMOV UR4, 0xffffffff ;  /* 0xffffffff00047882 */ /* 0x000fc60000000000 */
[----:B------:R-:W-:Y:S05]  /*4970*/  BRA.DIV UR4, `(.L_x_104) ;  /* 0x00000012044c7947 */ /* 0x000fea000b800000 */
[----:B------:R-:W-:-:S13]  /*4980*/  ELECT P6, URZ, PT ;  /* 0x00000000003f782f */ /* 0x000fda00038c0000 */
.L_x_131:
[----:B------:R-:W0:Y:S01]  /*4990*/  LDC R4, c[0x0][0x28c] ;  /* 0x0000a300ff047b82 */ /* 0x000e220000000800 */
[----:B------:R-:W-:Y:S01]  /*49a0*/  BSSY B1, `(.L_x_105) ;  /* 0x0000037000017945 */ /* 0x000fe20003800000 */
[----:B0-----:R-:W-:-:S13]  /*49b0*/  ISETP.LT.OR P6, PT, R4, 0x1, !P6 ;  /* 0x000000010400780c */ /* 0x001fda00077c1670 */
[----:B------:R-:W-:Y:S05]  /*49c0*/  @P6 BRA `(.L_x_106) ;  /* 0x0000000000d06947 */ /* 0x000fea0003800000 */
[----:B------:R-:W-:Y:S02]  /*49d0*/  IMAD.SHL.U32 R15, R9, 0x40, RZ ;  /* 0x00000040090f7824 */ /* 0x000fe400078e00ff */
[----:B------:R-:W-:Y:S02]  /*49e0*/  IMAD.SHL.U32 R18, R7, 0x80, RZ ;  /* 0x0000008007127824 */ /* 0x000fe400078e00ff */
[----:B------:R-:W-:Y:S02]  /*49f0*/  IMAD.MOV.U32 R20, RZ, RZ, RZ ;  /* 0x000000ffff147224 */ /* 0x000fe400078e00ff */
[----:B------:R-:W-:Y:S02]  /*4a00*/  IMAD.MOV.U32 R4, RZ, RZ, R10 ;  /* 0x000000ffff047224 */ /* 0x000fe400078e000a */
[----:B------:R-:W-:Y:S02]  /*4a10*/  IMAD.MOV.U32 R5, RZ, RZ, R0 ;  /* 0x000000ffff057224 */ /* 0x000fe400078e0000 */
[----:B------:R-:W-:-:S07]  /*4a20*/  IMAD.MOV.U32 R6, RZ, RZ, R12 ;  /* 0x000000ffff067224 */ /* 0x000fce00078e000c */
.L_x_110:
[----:B------:R-:W0:Y:S01]  /*4a30*/  S2R R14, SR_CgaCtaId ;  /* 0x00000000000e7919 */ /* 0x000e220000008800 */
[----:B------:R-:W-:Y:S01]  /*4a40*/  MOV R7, 0x400 ;  /* 0x0000040000077802 */ /* 0x000fe20000000f00 */
[----:B------:R-:W1:Y:S03]  /*4a50*/  @!P2 LDC R9, c[0x0][0x500] ;  /* 0x00014000ff09ab82 */ /* 0x000e660000000800 */
[----:B0-----:R-:W-:Y:S02]  /*4a60*/  LEA R21, R14, R7, 0x18 ;  /* 0x000000070e157211 */ /* 0x001fe400078ec0ff */
[----:B------:R-:W-:-:S03]  /*4a70*/  SHF.L.U32 R7, R5, 0x1f, RZ ;  /* 0x0000001f05077819 */ /* 0x000fc600000006ff */
[----:B------:R-:W-:-:S04]  /*4a80*/  IMAD R14, R6, 0x8, R21 ;  /* 0x00000008060e7824 */ /* 0x000fc800078e0215 */
[----:B------:R-:W0:Y:S02]  /*4a90*/  SYNCS.PHASECHK.TRANS64.TRYWAIT P1, [R14+URZ+0x48], R7 ;  /* 0x000048070e0075a7 */ /* 0x000e24000802017f */
[----:B01----:R-:W-:Y:S05]  /*4aa0*/  @!P1 BRA `(.L_x_107) ;  /* 0x0000001000209947 */ /* 0x003fea0003800000 */
.L_x_132:
[----:B0-----:R-:W-:Y:S01]  /*4ab0*/  PRMT R7, R11, 0x9910, RZ ;  /* 0x000099100b077816 */ /* 0x001fe200000000ff */
[----:B------:R0:W-:Y:S03]  /*4ac0*/  @!P2 SYNCS.ARRIVE.TRANS64 RZ, [R14+URZ], R9 ;  /* 0x000000090effa9a7 */ /* 0x0001e6000800003f */
[----:B------:R-:W-:-:S13]  /*4ad0*/  ISETP.NE.AND P1, PT, R7, 0x2, PT ;  /* 0x000000020700780c */ /* 0x000fda0003f25270 */
[----:B0-----:R-:W-:Y:S05]  /*4ae0*/  @P1 BRA `(.L_x_108) ;  /* 0x0000000000041947 */ /* 0x001fea0003800000 */
[----:B------:R-:W-:Y:S01]  /*4af0*/  BPT.TRAP 0x1 ;  /* 0x000000040000795c */ /* 0x000fe20000300000 */
.L_x_108:
[----:B------:R-:W-:Y:S05]  /*4b00*/  @P0 BRA `(.L_x_109) ;  /* 0x0000000000040947 */ /* 0x000fea0003800000 */
[----:B------:R-:W-:Y:S01]  /*4b10*/  BPT.TRAP 0x1 ;  /* 0x000000040000795c */ /* 0x000fe20000300000 */
.L_x_109:
[--C-:B------:R-:W-:Y:S01]  /*4b20*/  IMAD R7, R6, 0x4000, R21.reuse ;  /* 0x0000400006077824 */ /* 0x100fe200078e0215 */
[----:B------:R-:W-:Y:S01]  /*4b30*/  R2UR UR9, R14 ;  /* 0x000000000e0972ca */ /* 0x000fe200000e0000 */
[----:B------:R-:W-:Y:S01]  /*4b40*/  IMAD R21, R6, 0x2000, R21 ;  /* 0x0000200006157824 */ /* 0x000fe200078e0215 */
[----:B------:R-:W-:Y:S01]  /*4b50*/  UIADD3 UR4, UP0, UR22, 0xf0, URZ ;  /* 0x000000f016047890 */ /* 0x000fe2000ff1e03f */
[----:B------:R-:W-:Y:S01]  /*4b60*/  VIADD R4, R4, 0xffffffff ;  /* 0xffffffff04047836 */ /* 0x000fe20000000000 */
[----:B------:R-:W-:Y:S01]  /*4b70*/  R2UR UR5, R7 ;  /* 0x00000000070572ca */ /* 0x000fe200000e0000 */
[----:B------:R-:W-:Y:S01]  /*4b80*/  UIADD3 UR24, UP1, UR22, 0x1f0, URZ ;  /* 0x000001f016187890 */ /* 0x000fe2000ff3e03f */
[----:B------:R-:W-:Y:S01]  /*4b90*/  R2UR UR8, R21 ;  /* 0x00000000150872ca */ /* 0x000fe200000e0000 */
[----:B------:R-:W-:Y:S01]  /*4ba0*/  VIADD R6, R6, 0x1 ;  /* 0x0000000106067836 */ /* 0x000fe20000000000 */
[----:B------:R-:W-:Y:S01]  /*4bb0*/  R2UR UR11, R18 ;  /* 0x00000000120b72ca */ /* 0x000fe200000e0000 */
[----:B------:R-:W-:Y:S01]  /*4bc0*/  UIADD3.X UR25, URZ, UR23, URZ, UP1, !UPT ;  /* 0x000000173f197290 */ /* 0x000fe20008ffe43f */
[----:B------:R-:W-:Y:S01]  /*4bd0*/  R2UR UR10, R20 ;  /* 0x00000000140a72ca */ /* 0x000fe200000e0000 */
[----:B------:R-:W-:Y:S01]  /*4be0*/  UMOV UR6, 0x0 ;  /* 0x0000000000067882 */ /* 0x000fe20000000000 */
[----:B------:R-:W-:Y:S01]  /*4bf0*/  R2UR UR12, R8 ;  /* 0x00000000080c72ca */ /* 0x000fe200000e0000 */
[----:B------:R-:W-:Y:S01]  /*4c00*/  UMOV UR7, 0x10000000 ;  /* 0x1000000000077882 */ /* 0x000fe20000000000 */
[----:B------:R-:W-:Y:S01]  /*4c10*/  R2UR UR19, R15 ;  /* 0x000000000f1372ca */ /* 0x000fe200000e0000 */
[----:B------:R-:W-:Y:S01]  /*4c20*/  VIADD R20, R20, 0x80 ;  /* 0x0000008014147836 */ /* 0x000fe20000000000 */
[----:B------:R-:W-:Y:S01]  /*4c30*/  ISETP.GT.AND P3, PT, R4, 0x1, PT ;  /* 0x000000010400780c */ /* 0x000fe20003f64270 */
[----:B------:R-:W-:Y:S01]  /*4c40*/  UIADD3 UR14, UR5, 0x180, URZ ;  /* 0x00000180050e7890 */ /* 0x000fe2000fffe03f */
[----:B------:R-:W-:Y:S01]  /*4c50*/  ISETP.NE.AND P1, PT, R6, 0x9, PT ;  /* 0x000000090600780c */ /* 0x000fe20003f25270 */
[----:B------:R-:W-:-:S02]  /*4c60*/  UIADD3.X UR5, URZ, UR23, URZ, UP0, !UPT ;  /* 0x000000173f057290 */ /* 0x000fc400087fe43f */
[----:B------:R-:W-:Y:S01]  /*4c70*/  UIADD3 UR15, UR8, 0x24180, URZ ;  /* 0x00024180080f7890 */ /* 0x000fe2000fffe03f */
[----:B------:R-:W-:Y:S02]  /*4c80*/  SEL R14, RZ, 0x1, P1 ;  /* 0x00000001ff0e7807 */ /* 0x000fe40000800000 */
[----:B------:R-:W-:Y:S01]  /*4c90*/  UMOV UR8, UR14 ;  /* 0x0000000e00087c82 */ /* 0x000fe20008000000 */
[----:B------:R-:W-:Y:S02]  /*4ca0*/  SEL R6, R6, RZ, P1 ;  /* 0x000000ff06067207 */ /* 0x000fe40000800000 */
[----:B------:R-:W-:Y:S01]  /*4cb0*/  LOP3.LUT R5, R5, R14, RZ, 0x3c, !PT ;  /* 0x0000000e05057212 */ /* 0x000fe200078e3cff */
[----:B------:R0:W-:Y:S02]  /*4cc0*/  UTMALDG.3D [UR8], [UR4], desc[UR6] ;  /* 0x00000608040075b4 */ /* 0x0001e40008011000 */
[----:B0-----:R-:W-:Y:S01]  /*4cd0*/  UMOV UR8, UR15 ;  /* 0x0000000f00087c82 */ /* 0x001fe20008000000 */
[----:B------:R-:W-:-:S02]  /*4ce0*/  UMOV UR11, UR19 ;  /* 0x00000013000b7c82 */ /* 0x000fc40008000000 */
[----:B------:R0:W-:Y:S02]  /*4cf0*/  UTMALDG.3D [UR8], [UR24], desc[UR6] ;  /* 0x00000608180075b4 */ /* 0x0001e40008011000 */
[----:B0-----:R-:W-:Y:S05]  /*4d00*/  @P3 BRA `(.L_x_110) ;  /* 0xfffffffc00483947 */ /* 0x001fea000383ffff */
.L_x_106:
[----:B------:R-:W-:Y:S05]  /*4d10*/  BSYNC B1 ;  /* 0x0000000000017941 */ /* 0x000fea0003800000 */
.L_x_105:
[----:B------:R-:W-:Y:S01]  /*4d20*/  LOP3.LUT P3, RZ, R13, 0xff, RZ, 0xc0, !PT ;  /* 0x000000ff0dff7812 */ /* 0x000fe2000786c0ff */
[----:B------:R-:W-:Y:S01]  /*4d30*/  IMAD.IADD R12, R3, 0x1, R12 ;  /* 0x00000001030c7824 */ /* 0x000fe200078e020c */
[----:B------:R-:W-:Y:S01]  /*4d40*/  IADD3 R16, P4, R16, UR20, RZ ;  /* 0x0000001410107c10 */ /* 0x000fe2000ff9e0ff */
[----:B------:R-:W-:Y:S01]  /*4d50*/  ULDC.64 UR4, c[0x0][0x650] ;  /* 0x0001940000047ab9 */ /* 0x000fe20000000a00 */
[----:B------:R-:W-:Y:S01]  /*4d60*/  BSSY B1, `(.L_x_111) ;  /* 0x000006a000017945 */ /* 0x000fe20003800000 */
[----:B------:R-:W-:Y:S01]  /*4d70*/  IMAD.MOV.U32 R9, RZ, RZ, -0x1 ;  /* 0xffffffffff097424 */ /* 0x000fe200078e00ff */
[----:B------:R-:W-:Y:S01]  /*4d80*/  ISETP.GT.U32.AND P1, PT, R12, 0x8, PT ;  /* 0x000000080c00780c */ /* 0x000fe20003f24070 */
[----:B------:R-:W-:Y:S01]  /*4d90*/  IMAD.MOV.U32 R8, RZ, RZ, -0x1 ;  /* 0xffffffffff087424 */ /* 0x000fe200078e00ff */
[----:B------:R-:W-:Y:S02]  /*4da0*/  IADD3.X R17, R17, UR13, RZ, P4, !PT ;  /* 0x0000000d11117c10 */ /* 0x000fe4000a7fe4ff */
[----:B------:R-:W-:-:S02]  /*4db0*/  ISETP.LT.U32.AND P1, PT, R3, 0x9, P1 ;  /* 0x000000090300780c */ /* 0x000fc40000f21070 */
[----:B------:R-:W-:Y:S01]  /*4dc0*/  PRMT R13, RZ, 0x7610, R13 ;  /* 0x00007610ff0d7816 */ /* 0x000fe2000000000d */
[----:B------:R-:W0:Y:S01]  /*4dd0*/  @P3 S2R R5, SR_CgaCtaId ;  /* 0x0000000000053919 */ /* 0x000e220000008800 */
[----:B------:R-:W-:-:S04]  /*4de0*/  @P3 MOV R4, 0x400 ;  /* 0x0000040000043802 */ /* 0x000fc80000000f00 */
[----:B0-----:R-:W-:Y:S01]  /*4df0*/  @P3 LEA R6, R5, R4, 0x18 ;  /* 0x0000000405063211 */ /* 0x001fe200078ec0ff */
[----:B------:R-:W-:-:S03]  /*4e00*/  IMAD.WIDE.U32 R4, R12, 0x38e38e39, RZ ;  /* 0x38e38e390c047825 */ /* 0x000fc600078e00ff */
[----:B------:R0:W-:Y:S01]  /*4e10*/  @P3 SYNCS.ARRIVE.TRANS64.A1T0 RZ, [R6+URZ+0xa8], RZ ;  /* 0x0000a8ff06ff39a7 */ /* 0x0001e2000810003f */
[----:B------:R-:W-:Y:S02]  /*4e20*/  ISETP.GE.U32.AND P3, PT, R3, 0x9, PT ;  /* 0x000000090300780c */ /* 0x000fe40003f66070 */
[----:B------:R-:W-:Y:S02]  /*4e30*/  SHF.R.U32.HI R7, RZ, 0x1, R5 ;  /* 0x00000001ff077819 */ /* 0x000fe40000011605 */
[----:B------:R-:W-:Y:S02]  /*4e40*/  SEL R5, RZ, 0x1, !P1 ;  /* 0x00000001ff057807 */ /* 0x000fe40004800000 */
[----:B------:R-:W-:Y:S01]  /*4e50*/  ISETP.GE.U32.AND P1, PT, R16, UR4, PT ;  /* 0x0000000410007c0c */ /* 0x000fe2000bf26070 */
[----:B------:R-:W-:Y:S01]  /*4e60*/  IMAD R12, R7, -0x9, R12 ;  /* 0xfffffff7070c7824 */ /* 0x000fe200078e020c */
[----:B------:R-:W-:Y:S02]  /*4e70*/  LOP3.LUT R0, R0, R5, RZ, 0x3c, !PT ;  /* 0x0000000500007212 */ /* 0x000fe400078e3cff */
[----:B------:R-:W-:-:S02]  /*4e80*/  ISETP.GE.U32.AND.EX P1, PT, R17, UR5, PT, P1 ;  /* 0x0000000511007c0c */ /* 0x000fc4000bf26110 */
[----:B------:R-:W-:Y:S02]  /*4e90*/  PRMT R4, RZ, 0x7610, R4 ;  /* 0x00007610ff047816 */ /* 0x000fe40000000004 */
[----:B------:R-:W-:Y:S01]  /*4ea0*/  @P3 LOP3.LUT R0, R0, 0x1, R7, 0x78, !PT ;  /* 0x0000000100003812 */ /* 0x000fe200078e7807 */
[----:B------:R-:W-:-:S08]  /*4eb0*/  IMAD.MOV.U32 R7, RZ, RZ, -0x1 ;  /* 0xffffffffff077424 */ /* 0x000fd000078e00ff */
[----:B0-----:R-:W-:Y:S05]  /*4ec0*/  @P1 BRA `(.L_x_112) ;  /* 0x00000004004c1947 */ /* 0x001fea0003800000 */
[----:B------:R-:W-:Y:S01]  /*4ed0*/  ULDC.64 UR4, c[0x0][0x628] ;  /* 0x00018a0000047ab9 */ /* 0x000fe20000000a00 */
[----:B------:R-:W0:Y:S01]  /*4ee0*/  S2R R15, SR_CTAID.X ;  /* 0x00000000000f7919 */ /* 0x000e220000002500 */
[----:B------:R-:W-:Y:S01]  /*4ef0*/  ISETP.NE.U32.AND P1, PT, RZ, UR4, PT ;  /* 0x00000004ff007c0c */ /* 0x000fe2000bf25070 */
[----:B------:R-:W-:Y:S01]  /*4f00*/  ULDC UR7, c[0x0][0x630] ;  /* 0x00018c0000077ab9 */ /* 0x000fe20000000800 */
[----:B------:R-:W-:Y:S01]  /*4f10*/  IMAD.MOV.U32 R4, RZ, RZ, R16 ;  /* 0x000000ffff047224 */ /* 0x000fe200078e0010 */
[----:B------:R-:W1:Y:S01]  /*4f20*/  S2R R14, SR_CTAID.Y ;  /* 0x00000000000e7919 */ /* 0x000e620000002600 */
[----:B------:R-:W-:Y:S01]  /*4f30*/  ISETP.NE.AND.EX P1, PT, RZ, UR5, PT, P1 ;  /* 0x00000005ff007c0c */ /* 0x000fe2000bf25310 */
[----:B------:R-:W-:-:S12]  /*4f40*/  IMAD.MOV.U32 R5, RZ, RZ, R17 ;  /* 0x000000ffff057224 */ /* 0x000fd800078e0011 */
[----:B------:R-:W-:Y:S05]  /*4f50*/  @!P1 BRA `(.L_x_113) ;  /* 0x0000000000289947 */ /* 0x000fea0003800000 */
[----:B------:R-:W-:Y:S02]  /*4f60*/  ULDC UR6, c[0x0][0x634] ;  /* 0x00018d0000067ab9 */ /* 0x000fe40000000800 */
[----:B------:R-:W-:-:S05]  /*4f70*/  IADD3 R9, P1, R16, UR6, RZ ;  /* 0x0000000610097c10 */ /* 0x000fca000ff3e0ff */
[----:B------:R-:W-:-:S04]  /*4f80*/  IMAD.X R21, RZ, RZ, R17, P1 ;  /* 0x000000ffff157224 */ /* 0x000fc800008e0611 */
[----:B------:R-:W-:-:S04]  /*4f90*/  IMAD.WIDE.U32 R6, R21, UR4, RZ ;  /* 0x0000000415067c25 */ /* 0x000fc8000f8e00ff */
[----:B------:R-:W-:-:S04]  /*4fa0*/  IMAD.WIDE.U32 R6, P1, R9, UR5, R6 ;  /* 0x0000000509067c25 */ /* 0x000fc8000f820006 */
[----:B------:R-:W-:-:S04]  /*4fb0*/  IMAD.WIDE.U32 R8, R9, UR4, RZ ;  /* 0x0000000409087c25 */ /* 0x000fc8000f8e00ff */
[----:B------:R-:W-:Y:S01]  /*4fc0*/  IMAD.X R5, RZ, RZ, RZ, P1 ;  /* 0x000000ffff057224 */ /* 0x000fe200008e06ff */
[----:B------:R-:W-:Y:S01]  /*4fd0*/  IADD3 RZ, P1, R9, R6, RZ ;  /* 0x0000000609ff7210 */ /* 0x000fe20007f3e0ff */
[----:B------:R-:W-:-:S04]  /*4fe0*/  IMAD.MOV.U32 R4, RZ, RZ, R7 ;  /* 0x000000ffff047224 */ /* 0x000fc800078e0007 */
[----:B------:R-:W-:-:S08]  /*4ff0*/  IMAD.WIDE.U32.X R4, R21, UR5, R4, P1 ;  /* 0x0000000515047c25 */ /* 0x000fd000088e0404 */
.L_x_113:
[--C-:B------:R-:W-:Y:S01]  /*5000*/  SHF.R.U64 R8, R4, UR7, R5.reuse ;  /* 0x0000000704087c19 */ /* 0x100fe20008001205 */
[----:B------:R-:W-:Y:S01]  /*5010*/  ULDC.64 UR4, c[0x0][0x620] ;  /* 0x0001880000047ab9 */ /* 0x000fe20000000a00 */
[----:B------:R-:W-:Y:S01]  /*5020*/  SHF.R.U32.HI R4, RZ, UR7, R5 ;  /* 0x00000007ff047c19 */ /* 0x000fe20008011605 */
[----:B------:R-:W2:Y:S01]  /*5030*/  LDC R24, c[0x0][0x144] ;  /* 0x00005100ff187b82 */ /* 0x000ea20000000800 */
[----:B------:R-:W-:Y:S01]  /*5040*/  IADD3 R7, P1, RZ, -R8, RZ ;  /* 0x80000008ff077210 */ /* 0x000fe20007f3e0ff */
[----:B------:R-:W-:Y:S01]  /*5050*/  ULDC.64 UR8, c[0x0][0x640] ;  /* 0x0001900000087ab9 */ /* 0x000fe20000000a00 */
[----:B0-----:R-:W-:Y:S01]  /*5060*/  I2FP.F32.U32 R9, R15 ;  /* 0x0000000f00097245 */ /* 0x001fe20000201000 */
[----:B------:R-:W-:Y:S02]  /*5070*/  ULDC UR6, c[0x0][0x608] ;  /* 0x0001820000067ab9 */ /* 0x000fe40000000800 */
[----:B------:R-:W-:Y:S01]  /*5080*/  IMAD.X R4, RZ, RZ, ~R4, P1 ;  /* 0x000000ffff047224 */ /* 0x000fe200008e0e04 */
[----:B------:R-:W-:Y:S01]  /*5090*/  ISETP.NE.U32.AND P1, PT, RZ, UR8, PT ;  /* 0x00000008ff007c0c */ /* 0x000fe2000bf25070 */
[----:B------:R-:W0:Y:S02]  /*50a0*/  LDC R21, c[0x0][0x148] ;  /* 0x00005200ff157b82 */ /* 0x000e240000000800 */
[----:B------:R-:W-:Y:S01]  /*50b0*/  IMAD R6, R4, UR4, RZ ;  /* 0x0000000404067c24 */ /* 0x000fe2000f8e02ff */
[----:B------:R-:W-:Y:S01]  /*50c0*/  ISETP.NE.AND.EX P1, PT, RZ, UR9, PT, P1 ;  /* 0x00000009ff007c0c */ /* 0x000fe2000bf25310 */
[----:B------:R-:W-:Y:S01]  /*50d0*/  IMAD.WIDE.U32 R4, R7, UR4, R16 ;  /* 0x0000000407047c25 */ /* 0x000fe2000f8e0010 */
[----:B------:R-:W-:-:S03]  /*50e0*/  ULDC UR4, c[0x0][0x150] ;  /* 0x0000540000047ab9 */ /* 0x000fc60000000800 */
[----:B------:R-:W-:Y:S02]  /*50f0*/  IMAD R7, R7, UR5, R6 ;  /* 0x0000000507077c24 */ /* 0x000fe4000f8e0206 */
[----:B------:R-:W-:Y:S01]  /*5100*/  FMUL R6, R9, UR4 ;  /* 0x0000000409067c20 */ /* 0x000fe20008400000 */
[----:B------:R-:W-:Y:S01]  /*5110*/  ULDC UR4, c[0x0][0x618] ;  /* 0x0001860000047ab9 */ /* 0x000fe20000000800 */
[----:B------:R-:W-:Y:S01]  /*5120*/  ULDC UR5, c[0x0][0x154] ;  /* 0x0000550000057ab9 */ /* 0x000fe20000000800 */
[----:B------:R-:W-:-:S03]  /*5130*/  IMAD.IADD R5, R5, 0x1, R7 ;  /* 0x0000000105057824 */ /* 0x000fc600078e0207 */
[----:B------:R-:W3:Y:S02]  /*5140*/  F2I.U32.TRUNC.NTZ R6, R6 ;  /* 0x0000000600067305 */ /* 0x000ee4000020f000 */
[----:B------:R-:W-:Y:S02]  /*5150*/  SHF.R.U64 R9, R4, UR4, R5 ;  /* 0x0000000404097c19 */ /* 0x000fe40008001205 */
[----:B-1----:R-:W-:-:S05]  /*5160*/  I2FP.F32.U32 R4, R14 ;  /* 0x0000000e00047245 */ /* 0x002fca0000201000 */
[----:B------:R-:W-:Y:S01]  /*5170*/  FMUL R22, R4, UR5 ;  /* 0x0000000504167c20 */ /* 0x000fe20008400000 */
[----:B------:R-:W-:Y:S01]  /*5180*/  SHF.R.U32.HI R4, RZ, UR4, R5 ;  /* 0x00000004ff047c19 */ /* 0x000fe20008011605 */
[----:B------:R-:W-:-:S03]  /*5190*/  ULDC UR4, c[0x0][0x658] ;  /* 0x0001960000047ab9 */ /* 0x000fc60000000800 */
[--C-:B------:R-:W-:Y:S01]  /*51a0*/  SHF.R.U64 R20, R9, UR6, R4.reuse ;  /* 0x0000000609147c19 */ /* 0x100fe20008001204 */
[----:B------:R-:W1:Y:S01]  /*51b0*/  F2I.U32.TRUNC.NTZ R22, R22 ;  /* 0x0000001600167305 */ /* 0x000e62000020f000 */
[----:B------:R-:W-:Y:S01]  /*51c0*/  SHF.R.U32.HI R5, RZ, UR6, R4 ;  /* 0x00000006ff057c19 */ /* 0x000fe20008011604 */
[----:B---3--:R-:W-:-:S03]  /*51d0*/  IMAD.MOV R6, RZ, RZ, -R6 ;  /* 0x000000ffff067224 */ /* 0x008fc600078e0a06 */
[----:B------:R-:W-:Y:S01]  /*51e0*/  SHF.R.U64 R18, R20, UR4, R5 ;  /* 0x0000000414127c19 */ /* 0x000fe20008001205 */
[----:B--2---:R-:W-:Y:S01]  /*51f0*/  IMAD R15, R24, R6, R15 ;  /* 0x00000006180f7224 */ /* 0x004fe200078e020f */
[----:B------:R-:W-:-:S03]  /*5200*/  SHF.R.U32.HI R23, RZ, UR4, R5 ;  /* 0x00000004ff177c19 */ /* 0x000fc60008011605 */
[----:B------:R-:W-:Y:S02]  /*5210*/  IMAD.MOV.U32 R4, RZ, RZ, R18 ;  /* 0x000000ffff047224 */ /* 0x000fe400078e0012 */
[----:B------:R-:W-:Y:S01]  /*5220*/  IMAD.MOV.U32 R5, RZ, RZ, R23 ;  /* 0x000000ffff057224 */ /* 0x000fe200078e0017 */
[----:B-1----:R-:W-:Y:S06]  /*5230*/  @!P1 BRA `(.L_x_114) ;  /* 0x0000000000289947 */ /* 0x002fec0003800000 */
[----:B------:R-:W-:Y:S02]  /*5240*/  ULDC UR4, c[0x0][0x64c] ;  /* 0x0001930000047ab9 */ /* 0x000fe40000000800 */
[----:B------:R-:W-:-:S05]  /*5250*/  IADD3 R5, P1, R18, UR4, RZ ;  /* 0x0000000412057c10 */ /* 0x000fca000ff3e0ff */
[----:B------:R-:W-:-:S04]  /*5260*/  IMAD.X R23, RZ, RZ, R23, P1 ;  /* 0x000000ffff177224 */ /* 0x000fc800008e0617 */
[----:B------:R-:W-:-:S04]  /*5270*/  IMAD.WIDE.U32 R6, R23, UR8, RZ ;  /* 0x0000000817067c25 */ /* 0x000fc8000f8e00ff */
[----:B------:R-:W-:-:S04]  /*5280*/  IMAD.WIDE.U32 R6, P1, R5, UR9, R6 ;  /* 0x0000000905067c25 */ /* 0x000fc8000f820006 */
[----:B------:R-:W-:-:S04]  /*5290*/  IMAD.WIDE.U32 R4, R5, UR8, RZ ;  /* 0x0000000805047c25 */ /* 0x000fc8000f8e00ff */
[----:B------:R-:W-:Y:S01]  /*52a0*/  IMAD.MOV.U32 R4, RZ, RZ, R7 ;  /* 0x000000ffff047224 */ /* 0x000fe200078e0007 */
[----:B------:R-:W-:Y:S01]  /*52b0*/  IADD3 RZ, P3, R5, R6, RZ ;  /* 0x0000000605ff7210 */ /* 0x000fe20007f7e0ff */
[----:B------:R-:W-:-:S04]  /*52c0*/  IMAD.X R5, RZ, RZ, RZ, P1 ;  /* 0x000000ffff057224 */ /* 0x000fc800008e06ff */
[----:B------:R-:W-:-:S08]  /*52d0*/  IMAD.WIDE.U32.X R4, R23, UR9, R4, P3 ;  /* 0x0000000917047c25 */ /* 0x000fd000098e0404 */
.L_x_114:
[----:B------:R-:W-:Y:S01]  /*52e0*/  ISETP.NE.AND P1, PT, R2, 0x1, PT ;  /* 0x000000010200780c */ /* 0x000fe20003f25270 */
[----:B------:R-:W-:Y:S01]  /*52f0*/  ULDC UR4, c[0x0][0x648] ;  /* 0x0001920000047ab9 */ /* 0x000fe20000000800 */
[----:B------:R-:W-:Y:S01]  /*5300*/  LOP3.LUT R20, R20, UR17, RZ, 0xc0, !PT ;  /* 0x0000001114147c12 */ /* 0x000fe2000f8ec0ff */
[----:B------:R-:W-:Y:S01]  /*5310*/  IMAD.MOV R22, RZ, RZ, -R22 ;  /* 0x000000ffff167224 */ /* 0x000fe200078e0a16 */
[----:B------:R-:W-:Y:S01]  /*5320*/  SHF.R.U64 R5, R4, UR4, R5 ;  /* 0x0000000404057c19 */ /* 0x000fe20008001205 */
[----:B------:R-:W-:Y:S01]  /*5330*/  ULDC UR4, c[0x0][0x638] ;  /* 0x00018e0000047ab9 */ /* 0x000fe20000000800 */
[----:B------:R-:W-:Y:S01]  /*5340*/  LOP3.LUT R9, R9, UR16, RZ, 0xc0, !PT ;  /* 0x0000001009097c12 */ /* 0x000fe2000f8ec0ff */
[----:B------:R-:W-:Y:S01]  /*5350*/  ULDC UR5, c[0x0][0x610] ;  /* 0x0001840000057ab9 */ /* 0x000fe20000000800 */
[----:B------:R-:W-:Y:S02]  /*5360*/  IMAD.MOV.U32 R4, RZ, RZ, 0x1 ;  /* 0x00000001ff047424 */ /* 0x000fe400078e00ff */
[----:B------:R-:W-:-:S02]  /*5370*/  IMAD.MOV R7, RZ, RZ, -R5 ;  /* 0x000000ffff077224 */ /* 0x000fc400078e0a05 */
[----:B------:R-:W-:Y:S02]  /*5380*/  IMAD R20, R5, UR18, R20 ;  /* 0x0000001205147c24 */ /* 0x000fe4000f8e0214 */
[----:B0-----:R-:W-:Y:S02]  /*5390*/  @P1 IMAD R15, R21, R22, R14 ;  /* 0x00000016150f1224 */ /* 0x001fe400078e020e */
[----:B------:R-:W-:Y:S01]  /*53a0*/  IMAD R18, R7, UR4, R18 ;  /* 0x0000000407127c24 */ /* 0x000fe2000f8e0212 */
[----:B------:R-:W-:Y:S01]  /*53b0*/  ULDC UR4, c[0x0][0x600] ;  /* 0x0001800000047ab9 */ /* 0x000fe20000000800 */
[----:B------:R-:W-:Y:S02]  /*53c0*/  IMAD R15, R20, UR5, R15 ;  /* 0x00000005140f7c24 */ /* 0x000fe4000f8e020f */
[----:B------:R-:W-:-:S05]  /*53d0*/  IMAD R18, R18, UR4, R9 ;  /* 0x0000000412127c24 */ /* 0x000fca000f8e0209 */
[----:B------:R-:W-:Y:S02]  /*53e0*/  SEL R9, R18, R15, !P1 ;  /* 0x0000000f12097207 */ /* 0x000fe40004800000 */
[----:B------:R-:W-:-:S07]  /*53f0*/  SEL R7, R15, R18, !P1 ;  /* 0x000000120f077207 */ /* 0x000fce0004800000 */
.L_x_112:
[----:B------:R-:W-:Y:S05]  /*5400*/  BSYNC B1 ;  /* 0x0000000000017941 */ /* 0x000fea0003800000 */
.L_x_111:
[----:B------:R-:W-:-:S13]  /*5410*/  LOP3.LUT P1, RZ, R4, 0xff, RZ, 0xc0, !PT ;  /* 0x000000ff04ff7812 */ /* 0x000fda000782c0ff */
[----:B------:R-:W-:Y:S05]  /*5420*/  @P1 BRA `(.L_x_115) ;  /* 0xfffffff4004c1947 */ /* 0x000fea000383ffff */
[----:B------:R-:W-:Y:S05]  /*5430*/  BSYNC B0 ;  /* 0x0000000000007941 */ /* 0x000fea0003800000 */
.L_x_103:
[----:B------:R-:W-:-:S03]  /*5440*/  UMOV UR4, 0xffffffff ;  /* 0xffffffff00047882 */ /* 0x000fc60000000000 */
[----:B------:R-:W-:Y:S05]  /*5450*/  BRA.DIV UR4, `(.L_x_116) ;  /* 0x0000000604c87947 */ /* 0x000fea000b800000 */
[----:B------:R-:W-:-:S13]  /*5460*/  ELECT P6, URZ, PT ;  /* 0x00000000003f782f */ /* 0x000fda00038c0000 */
.L_x_135:
[----:B------:R-:W-:Y:S04]  /*5470*/  BSSY B0, `(.L_x_117) ;  /* 0x0000058000007945 */ /* 0x000fe80003800000 */
[----:B------:R-:W-:Y:S05]  /*5480*/  @!P6 BRA `(.L_x_118) ;  /* 0x000000040058e947 */ /* 0x000fea0003800000 */
[----:B------:R-:W-:-:S04]  /*5490*/  LOP3.LUT R19, R19, 0x2, RZ, 0xfc, !PT ;  /* 0x0000000213137812 */ /* 0x000fc800078efcff */
[----:B------:R-:W-:-:S13]  /*54a0*/  ISETP.NE.AND P0, PT, R19, 0x3, PT ;  /* 0x000000031300780c */ /* 0x000fda0003f05270 */
[----:B------:R-:W-:Y:S05]  /*54b0*/  @!P0 BRA `(.L_x_119) ;  /* 0x0000000000048947 */ /* 0x000fea0003800000 */
[----:B------:R-:W-:Y:S01]  /*54c0*/  BPT.TRAP 0x1 ;  /* 0x000000040000795c */ /* 0x000fe20000300000 */
.L_x_119:
[----:B------:R-:W0:Y:S01]  /*54d0*/  S2R R3, SR_CgaCtaId ;  /* 0x0000000000037919 */ /* 0x000e220000008800 */
[----:B------:R-:W-:-:S04]  /*54e0*/  MOV R2, 0x400 ;  /* 0x0000040000027802 */ /* 0x000fc80000000f00 */
[----:B0-----:R-:W-:Y:S02]  /*54f0*/  LEA R3, R3, R2, 0x18 ;  /* 0x0000000203037211 */ /* 0x001fe400078ec0ff */
[----:B------:R-:W-:-:S03]  /*5500*/  SHF.L.U32 R2, R0, 0x1f, RZ ;  /* 0x0000001f00027819 */ /* 0x000fc600000006ff */
[----:B------:R-:W-:-:S04]  /*5510*/  VIADD R3, R3, 0x48 ;  /* 0x0000004803037836 */ /* 0x000fc80000000000 */
[C---:B------:R-:W-:Y:S02]  /*5520*/  IMAD R7, R12.reuse, 0x8, R3 ;  /* 0x000000080c077824 */ /* 0x040fe400078e0203 */
[----:B------:R-:W-:Y:S02]  /*5530*/  VIADD R12, R12, 0x1 ;  /* 0x000000010c0c7836 */ /* 0x000fe40000000000 */
[----:B------:R-:W0:Y:S03]  /*5540*/  SYNCS.PHASECHK.TRANS64.TRYWAIT P0, [R7+URZ], R2 ;  /* 0x00000002070075a7 */ /* 0x000e26000800017f */
[----:B------:R-:W-:-:S04]  /*5550*/  ISETP.NE.AND P1, PT, R12, 0x9, PT ;  /* 0x000000090c00780c */ /* 0x000fc80003f25270 */
[----:B------:R-:W-:Y:S02]  /*5560*/  SEL R5, RZ, 0x1, P1 ;  /* 0x00000001ff057807 */ /* 0x000fe40000800000 */
[----:B------:R-:W-:Y:S02]  /*5570*/  SEL R12, R12, RZ, P1 ;  /* 0x000000ff0c0c7207 */ /* 0x000fe40000800000 */
[----:B------:R-:W-:-:S03]  /*5580*/  LOP3.LUT R5, R0, R5, RZ, 0x3c, !PT ;  /* 0x0000000500057212 */ /* 0x000fc600078e3cff */
[----:B------:R-:W-:Y:S01]  /*5590*/  IMAD R9, R12, 0x8, R3 ;  /* 0x000000080c097824 */ /* 0x000fe200078e0203 */
[----:B------:R-:W-:Y:S01]  /*55a0*/  SHF.L.U32 R4, R5, 0x1f, RZ ;  /* 0x0000001f05047819 */ /* 0x000fe200000006ff */
[----:B0-----:R-:W-:Y:S06]  /*55b0*/  @!P0 BRA `(.L_x_120) ;  /* 0x0000000400908947 */ /* 0x001fec0003800000 */
.L_x_136:
[----:B------:R-:W1:Y:S01]  /*55c0*/  SYNCS.PHASECHK.TRANS64.TRYWAIT P0, [R9+URZ], R4 ;  /* 0x00000004090075a7 */ /* 0x000e62000800017f */
[----:B------:R-:W-:-:S05]  /*55d0*/  VIADD R0, R12, 0x1 ;  /* 0x000000010c007836 */ /* 0x000fca0000000000 */
[----:B------:R-:W-:-:S04]  /*55e0*/  ISETP.NE.AND P1, PT, R0, 0x9, PT ;  /* 0x000000090000780c */ /* 0x000fc80003f25270 */
[----:B0-----:R-:W-:Y:S02]  /*55f0*/  SEL R2, RZ, 0x1, P1 ;  /* 0x00000001ff027807 */ /* 0x001fe40000800000 */
[----:B------:R-:W-:Y:S02]  /*5600*/  SEL R0, R0, RZ, P1 ;  /* 0x000000ff00007207 */ /* 0x000fe40000800000 */
[----:B------:R-:W-:-:S03]  /*5610*/  LOP3.LUT R7, R5, R2, RZ, 0x3c, !PT ;  /* 0x0000000205077212 */ /* 0x000fc600078e3cff */
[----:B------:R-:W-:Y:S01]  /*5620*/  IMAD R6, R0, 0x8, R3 ;  /* 0x0000000800067824 */ /* 0x000fe200078e0203 */
[----:B------:R-:W-:Y:S01]  /*5630*/  SHF.L.U32 R5, R7, 0x1f, RZ ;  /* 0x0000001f07057819 */ /* 0x000fe200000006ff */
[----:B-1----:R-:W-:Y:S06]  /*5640*/  @!P0 BRA `(.L_x_121) ;  /* 0x0000000400808947 */ /* 0x002fec0003800000 */
.L_x_137:
[----:B------:R-:W1:Y:S01]  /*5650*/  SYNCS.PHASECHK.TRANS64.TRYWAIT P0, [R6+URZ], R5 ;  /* 0x00000005060075a7 */ /* 0x000e62000800017f */
[----:B------:R-:W-:-:S05]  /*5660*/  VIADD R0, R0, 0x1 ;  /* 0x0000000100007836 */ /* 0x000fca0000000000 */
[----:B------:R-:W-:-:S04]  /*5670*/  ISETP.NE.AND P1, PT, R0, 0x9, PT ;  /* 0x000000090000780c */ /* 0x000fc80003f25270 */
[----:B------:R-:W-:Y:S02]  /*5680*/  SEL R2, RZ, 0x1, P1 ;  /* 0x00000001ff027807 */ /* 0x000fe40000800000 */
[----:B------:R-:W-:Y:S02]  /*5690*/  SEL R0, R0, RZ, P1 ;  /* 0x000000ff00007207 */ /* 0x000fe40000800000 */
[----:B------:R-:W-:-:S03]  /*56a0*/  LOP3.LUT R7, R7, R2, RZ, 0x3c, !PT ;  /* 0x0000000207077212 */ /* 0x000fc600078e3cff */
[----:B0-----:R-:W-:Y:S01]  /*56b0*/  IMAD R9, R0, 0x8, R3 ;  /* 0x0000000800097824 */ /* 0x001fe200078e0203 */
[----:B------:R-:W-:Y:S01]  /*56c0*/  SHF.L.U32 R4, R7, 0x1f, RZ ;  /* 0x0000001f07047819 */ /* 0x000fe200000006ff */
[----:B-1----:R-:W-:Y:S06]  /*56d0*/  @!P0 BRA `(.L_x_122) ;  /* 0x0000000400708947 */ /* 0x002fec0003800000 */
.L_x_138:
        /* <DEDUP_REMOVED lines=9> */
.L_x_139:
        /* <DEDUP_REMOVED lines=9> */
.L_x_140:
        /* <DEDUP_REMOVED lines=9> */
.L_x_141:
        /* <DEDUP_REMOVED lines=9> */
.L_x_142:
[----:B------:R-:W1:Y:S01]  /*5920*/  SYNCS.PHASECHK.TRANS64.TRYWAIT P0, [R9+URZ], R4 ;  /* 0x00000004090075a7 */ /* 0x000e62000800017f */
[----:B------:R-:W-:-:S05]  /*5930*/  VIADD R0, R0, 0x1 ;  /* 0x0000000100007836 */ /* 0x000fca0000000000 */
[----:B------:R-:W-:-:S04]  /*5940*/  ISETP.NE.AND P1, PT, R0, 0x9, PT ;  /* 0x000000090000780c */ /* 0x000fc80003f25270 */
[----:B------:R-:W-:Y:S02]  /*5950*/  SEL R2, RZ, 0x1, P1 ;  /* 0x00000001ff027807 */ /* 0x000fe40000800000 */
[----:B------:R-:W-:Y:S02]  /*5960*/  SEL R0, R0, RZ, P1 ;  /* 0x000000ff00007207 */ /* 0x000fe40000800000 */
[----:B------:R-:W-:Y:S01]  /*5970*/  LOP3.LUT R2, R7, R2, RZ, 0x3c, !PT ;  /* 0x0000000207027212 */ /* 0x000fe200078e3cff */
[----:B-1----:R-:W-:Y:S06]  /*5980*/  @!P0 BRA `(.L_x_127) ;  /* 0x0000000400288947 */ /* 0x002fec0003800000 */
.L_x_143:
[----:B------:R-:W-:Y:S01]  /*5990*/  IMAD R3, R0, 0x8, R3 ;  /* 0x0000000800037824 */ /* 0x000fe200078e0203 */
[----:B------:R-:W-:-:S07]  /*59a0*/  SHF.L.U32 R0, R2, 0x1f, RZ ;  /* 0x0000001f02007819 */ /* 0x000fce00000006ff */
.L_x_128:
[----:B--2---:R2:W3:Y:S02]  /*59b0*/  SYNCS.PHASECHK.TRANS64.TRYWAIT P0, [R3+URZ], R0 ;  /* 0x00000000030075a7 */ /* 0x0044e4000800017f */
[----:B---3--:R-:W-:Y:S05]  /*59c0*/  @!P0 NANOSLEEP.SYNCS 0x989680 ;  /* 0x009896800000895d */ /* 0x008fea0003900000 */
[----:B------:R-:W3:Y:S02]  /*59d0*/  @!P0 SYNCS.PHASECHK.TRANS64 P0, [R3+URZ], R0 ;  /* 0x00000000030085a7 */ /* 0x000ee4000800007f */
[----:B---3--:R-:W-:Y:S05]  /*59e0*/  @!P0 BRA `(.L_x_128) ;  /* 0xfffffffc00f08947 */ /* 0x008fea000383ffff */
.L_x_118:
[----:B------:R-:W-:Y:S05]  /*59f0*/  BSYNC B0 ;  /* 0x0000000000007941 */ /* 0x000fea0003800000 */
.L_x_117:
[----:B------:R-:W-:Y:S05]  /*5a00*/  EXIT ;  /* 0x000000000000794d */ /* 0x000fea0003800000 */
.L_x_18:
[----:B---3--:R3:W4:Y:S02]  /*5a10*/  SYNCS.PHASECHK.TRANS64.TRYWAIT P1, [R3+URZ], R0 ;  /* 0x00000000030075a7 */ /* 0x008724000802017f */
[----:B----4-:R-:W-:Y:S05]  /*5a20*/  @!P1 NANOSLEEP.SYNCS 0x989680 ;  /* 0x009896800000995d */ /* 0x010fea0003900000 */
[----:B------:R-:W4:Y:S02]  /*5a30*/  @!P1 SYNCS.PHASECHK.TRANS64 P1, [R3+URZ], R0 ;  /* 0x00000000030095a7 */ /* 0x000f24000802007f */
[----:B----4-:R-:W-:Y:S05]  /*5a40*/  @!P1 BRA `(.L_x_18) ;  /* 0xfffffffc00f09947 */ /* 0x010fea000383ffff */
[----:B------:R-:W-:Y:S05]  /*5a50*/  BRA `(.L_x_17) ;  /* 0xffffffb800307947 */ /* 0x000fea000383ffff */
.L_x_23:
[----:B-1----:R1:W2:Y:S02]  /*5a60*/  SYNCS.PHASECHK.TRANS64.TRYWAIT P1, [R5+URZ], R4 ;  /* 0x00000004050075a7 */ /* 0x0022a4000802017f */
[----:B--2---:R-:W-:Y:S05]  /*5a70*/  @!P1 NANOSLEEP.SYNCS 0x989680 ;  /* 0x009896800000995d */ /* 0x004fea0003900000 */
[----:B------:R-:W2:Y:S02]  /*5a80*/  @!P1 SYNCS.PHASECHK.TRANS64 P1, [R5+URZ], R4 ;  /* 0x00000004050095a7 */ /* 0x000ea4000802007f */
[----:B--2---:R-:W-:Y:S05]  /*5a90*/  @!P1 BRA `(.L_x_23) ;  /* 0xfffffffc00f09947 */ /* 0x004fea000383ffff */
[----:B------:R-:W-:Y:S05]  /*5aa0*/  BRA `(.L_x_22) ;  /* 0xffffffbc00207947 */ /* 0x000fea000383ffff */
.L_x_104:
[----:B------:R-:W-:Y:S01]  /*5ab0*/  BSSY B1, `(.L_x_129) ;  /* 0x0000006000017945 */ /* 0x000fe20003800000 */
[----:B------:R-:W-:-:S07]  /*5ac0*/  IMAD.MOV.U32 R15, RZ, RZ, -0x1 ;  /* 0xffffffffff0f7424 */ /* 0x000fce00078e00ff */
[----:B------:R-:W-:Y:S05]  /*5ad0*/  WARPSYNC.COLLECTIVE R15, `(.L_x_130) ;  /* 0x000000000f0c7348 */ /* 0x000fea0003c00000 */
[----:B------:R-:W-:Y:S02]  /*5ae0*/  ELECT P6, UR62, PT ;  /* 0x00000000003e782f */ /* 0x000fe400038c0000 */
[----:B------:R-:W-:Y:S01]  /*5af0*/  MOV R14, UR62 ;  /* 0x0000003e000e7c02 */ /* 0x000fe20008000f00 */
[----:B------:R-:W-:Y:S10]  /*5b00*/  ENDCOLLECTIVE ;  /* 0x000000000000791b */ /* 0x000ff40003800000 */
.L_x_130:
[----:B------:R-:W-:Y:S05]  /*5b10*/  BSYNC B1 ;  /* 0x0000000000017941 */ /* 0x000fea0003800000 */
.L_x_129:
[----:B------:R-:W-:Y:S05]  /*5b20*/  BRA `(.L_x_131) ;  /* 0xffffffec00987947 */ /* 0x000fea000383ffff */
.L_x_107:
[----:B0-----:R0:W1:Y:S02]  /*5b30*/  SYNCS.PHASECHK.TRANS64.TRYWAIT P1, [R14+URZ+0x48], R7 ;  /* 0x000048070e0075a7 */ /* 0x001064000802017f */
[----:B-1----:R-:W-:Y:S05]  /*5b40*/  @!P1 NANOSLEEP.SYNCS 0x989680 ;  /* 0x009896800000995d */ /* 0x002fea0003900000 */
[----:B------:R-:W1:Y:S02]  /*5b50*/  @!P1 SYNCS.PHASECHK.TRANS64 P1, [R14+URZ+0x48], R7 ;  /* 0x000048070e0095a7 */ /* 0x000e64000802007f */
[----:B-1----:R-:W-:Y:S05]  /*5b60*/  @!P1 BRA `(.L_x_107) ;  /* 0xfffffffc00f09947 */ /* 0x002fea000383ffff */
[----:B------:R-:W-:Y:S05]  /*5b70*/  BRA `(.L_x_132) ;  /* 0xffffffec00cc7947 */ /* 0x000fea000383ffff */
.L_x_116:
[----:B------:R-:W-:Y:S01]  /*5b80*/  BSSY B0, `(.L_x_133) ;  /* 0x0000006000007945 */ /* 0x000fe20003800000 */
[----:B------:R-:W-:-:S07]  /*5b90*/  IMAD.MOV.U32 R15, RZ, RZ, -0x1 ;  /* 0xffffffffff0f7424 */ /* 0x000fce00078e00ff */
[----:B------:R-:W-:Y:S05]  /*5ba0*/  WARPSYNC.COLLECTIVE R15, `(.L_x_134) ;  /* 0x000000000f0c7348 */ /* 0x000fea0003c00000 */
[----:B------:R-:W-:Y:S02]  /*5bb0*/  ELECT P6, UR62, PT ;  /* 0x00000000003e782f */ /* 0x000fe400038c0000 */
[----:B------:R-:W-:Y:S01]  /*5bc0*/  MOV R14, UR62 ;  /* 0x0000003e000e7c02 */ /* 0x000fe20008000f00 */
[----:B------:R-:W-:Y:S10]  /*5bd0*/  ENDCOLLECTIVE ;  /* 0x000000000000791b */ /* 0x000ff40003800000 */
.L_x_134:
[----:B------:R-:W-:Y:S05]  /*5be0*/  BSYNC B0 ;  /* 0x0000000000007941 */ /* 0x000fea0003800000 */
.L_x_133:
[----:B------:R-:W-:Y:S05]  /*5bf0*/  BRA `(.L_x_135) ;  /* 0xfffffff8001c7947 */ /* 0x000fea000383ffff */
.L_x_120:
[----:B0-----:R0:W1:Y:S02]  /*5c00*/  SYNCS.PHASECHK.TRANS64.TRYWAIT P0, [R7+URZ], R2 ;  /* 0x00000002070075a7 */ /* 0x001064000800017f */
[----:B-1----:R-:W-:Y:S05]  /*5c10*/  @!P0 NANOSLEEP.SYNCS 0x989680 ;  /* 0x009896800000895d */ /* 0x002fea0003900000 */
[----:B------:R-:W1:Y:S02]  /*5c20*/  @!P0 SYNCS.PHASECHK.TRANS64 P0, [R7+URZ], R2 ;  /* 0x00000002070085a7 */ /* 0x000e64000800007f */
[----:B-1----:R-:W-:Y:S05]  /*5c30*/  @!P0 BRA `(.L_x_120) ;  /* 0xfffffffc00f08947 */ /* 0x002fea000383ffff */
[----:B------:R-:W-:Y:S05]  /*5c40*/  BRA `(.L_x_136) ;  /* 0xfffffff8005c7947 */ /* 0x000fea000383ffff */
.L_x_121:
[----:B0-----:R0:W1:Y:S02]  /*5c50*/  SYNCS.PHASECHK.TRANS64.TRYWAIT P0, [R9+URZ], R4 ;  /* 0x00000004090075a7 */ /* 0x001064000800017f */
[----:B-1----:R-:W-:Y:S05]  /*5c60*/  @!P0 NANOSLEEP.SYNCS 0x989680 ;  /* 0x009896800000895d */ /* 0x002fea0003900000 */
[----:B------:R-:W1:Y:S02]  /*5c70*/  @!P0 SYNCS.PHASECHK.TRANS64 P0, [R9+URZ], R4 ;  /* 0x00000004090085a7 */ /* 0x000e64000800007f */
[----:B-1----:R-:W-:Y:S05]  /*5c80*/  @!P0 BRA `(.L_x_121) ;  /* 0xfffffffc00f08947 */ /* 0x002fea000383ffff */
[----:B------:R-:W-:Y:S05]  /*5c90*/  BRA `(.L_x_137) ;  /* 0xfffffff8006c7947 */ /* 0x000fea000383ffff */
.L_x_122:
[----:B0-----:R0:W1:Y:S02]  /*5ca0*/  SYNCS.PHASECHK.TRANS64.TRYWAIT P0, [R6+URZ], R5 ;  /* 0x00000005060075a7 */ /* 0x001064000800017f */
[----:B-1----:R-:W-:Y:S05]  /*5cb0*/  @!P0 NANOSLEEP.SYNCS 0x989680 ;  /* 0x009896800000895d */ /* 0x002fea0003900000 */
[----:B------:R-:W1:Y:S02]  /*5cc0*/  @!P0 SYNCS.PHASECHK.TRANS64 P0, [R6+URZ], R5 ;  /* 0x00000005060085a7 */ /* 0x000e64000800007f */
[----:B-1----:R-:W-:Y:S05]  /*5cd0*/  @!P0 BRA `(.L_x_122) ;  /* 0xfffffffc00f08947 */ /* 0x002fea000383ffff */
[----:B------:R-:W-:Y:S05]  /*5ce0*/  BRA `(.L_x_138) ;  /* 0xfffffff8007c7947 */ /* 0x000fea000383ffff */
.L_x_123:
[----:B0-----:R0:W1:Y:S02]  /*5cf0*/  SYNCS.PHASECHK.TRANS64.TRYWAIT P0, [R9+URZ], R4 ;  /* 0x00000004090075a7 */ /* 0x001064000800017f */
[----:B-1----:R-:W-:Y:S05]  /*5d00*/  @!P0 NANOSLEEP.SYNCS 0x989680 ;  /* 0x009896800000895d */ /* 0x002fea0003900000 */
[----:B------:R-:W1:Y:S02]  /*5d10*/  @!P0 SYNCS.PHASECHK.TRANS64 P0, [R9+URZ], R4 ;  /* 0x00000004090085a7 */ /* 0x000e64000800007f */
[----:B-1----:R-:W-:Y:S05]  /*5d20*/  @!P0 BRA `(.L_x_123) ;  /* 0xfffffffc00f08947 */ /* 0x002fea000383ffff */
[----:B------:R-:W-:Y:S05]  /*5d30*/  BRA `(.L_x_139) ;  /* 0xfffffff8008c7947 */ /* 0x000fea000383ffff */
.L_x_124:
[----:B0-----:R0:W1:Y:S02]  /*5d40*/  SYNCS.PHASECHK.TRANS64.TRYWAIT P0, [R6+URZ], R5 ;  /* 0x00000005060075a7 */ /* 0x001064000800017f */
[----:B-1----:R-:W-:Y:S05]  /*5d50*/  @!P0 NANOSLEEP.SYNCS 0x989680 ;  /* 0x009896800000895d */ /* 0x002fea0003900000 */
[----:B------:R-:W1:Y:S02]  /*5d60*/  @!P0 SYNCS.PHASECHK.TRANS64 P0, [R6+URZ], R5 ;  /* 0x00000005060085a7 */ /* 0x000e64000800007f */
[----:B-1----:R-:W-:Y:S05]  /*5d70*/  @!P0 BRA `(.L_x_124) ;  /* 0xfffffffc00f08947 */ /* 0x002fea000383ffff */
[----:B------:R-:W-:Y:S05]  /*5d80*/  BRA `(.L_x_140) ;  /* 0xfffffff8009c7947 */ /* 0x000fea000383ffff */
.L_x_125:
[----:B0-----:R0:W1:Y:S02]  /*5d90*/  SYNCS.PHASECHK.TRANS64.TRYWAIT P0, [R9+URZ], R4 ;  /* 0x00000004090075a7 */ /* 0x001064000800017f */
[----:B-1----:R-:W-:Y:S05]  /*5da0*/  @!P0 NANOSLEEP.SYNCS 0x989680 ;  /* 0x009896800000895d */ /* 0x002fea0003900000 */
[----:B------:R-:W1:Y:S02]  /*5db0*/  @!P0 SYNCS.PHASECHK.TRANS64 P0, [R9+URZ], R4 ;  /* 0x00000004090085a7 */ /* 0x000e64000800007f */
[----:B-1----:R-:W-:Y:S05]  /*5dc0*/  @!P0 BRA `(.L_x_125) ;  /* 0xfffffffc00f08947 */ /* 0x002fea000383ffff */
[----:B------:R-:W-:Y:S05]  /*5dd0*/  BRA `(.L_x_141) ;  /* 0xfffffff800ac7947 */ /* 0x000fea000383ffff */
.L_x_126:
[----:B0-----:R0:W1:Y:S02]  /*5de0*/  SYNCS.PHASECHK.TRANS64.TRYWAIT P0, [R6+URZ], R5 ;  /* 0x00000005060075a7 */ /* 0x001064000800017f */
[----:B-1----:R-:W-:Y:S05]  /*5df0*/  @!P0 NANOSLEEP.SYNCS 0x989680 ;  /* 0x009896800000895d */ /* 0x002fea0003900000 */
[----:B------:R-:W1:Y:S02]  /*5e00*/  @!P0 SYNCS.PHASECHK.TRANS64 P0, [R6+URZ], R5 ;  /* 0x00000005060085a7 */ /* 0x000e64000800007f */
[----:B-1----:R-:W-:Y:S05]  /*5e10*/  @!P0 BRA `(.L_x_126) ;  /* 0xfffffffc00f08947 */ /* 0x002fea000383ffff */
[----:B------:R-:W-:Y:S05]  /*5e20*/  BRA `(.L_x_142) ;  /* 0xfffffff800bc7947 */ /* 0x000fea000383ffff */
.L_x_127:
[----:B-1----:R1:W2:Y:S02]  /*5e30*/  SYNCS.PHASECHK.TRANS64.TRYWAIT P0, [R9+URZ], R4 ;  /* 0x00000004090075a7 */ /* 0x0022a4000800017f */
[----:B--2---:R-:W-:Y:S05]  /*5e40*/  @!P0 NANOSLEEP.SYNCS 0x989680 ;  /* 0x009896800000895d */ /* 0x004fea0003900000 */
[----:B------:R-:W2:Y:S02]  /*5e50*/  @!P0 SYNCS.PHASECHK.TRANS64 P0, [R9+URZ], R4 ;  /* 0x00000004090085a7 */ /* 0x000ea4000800007f */
[----:B--2---:R-:W-:Y:S05]  /*5e60*/  @!P0 BRA `(.L_x_127) ;  /* 0xfffffffc00f08947 */ /* 0x004fea000383ffff */
[----:B------:R-:W-:Y:S05]  /*5e70*/  BRA `(.L_x_143) ;  /* 0xfffffff800c47947 */ /* 0x000fea000383ffff */
.L_x_144:
[----:B------:R-:W-:-:S00]  /*5e80*/  BRA `(.L_x_144) ;  /* 0xfffffffc00fc7947 */ /* 0x000fc0000383ffff */
[----:B------:R-:W-:-:S00]  /*5e90*/  NOP ;  /* 0x0000000000007918 */ /* 0x000fc00000000000 */
        /* <DEDUP_REMOVED lines=14> */
.L_x_145:


//--------------------- .nv.global.init           --------------------------
	.section	.nv.global.init,"aw",@progbits
.nv.global.init:
	.type		$str$22,@object
	.size		$str$22,($str$23 - $str$22)
$str$22:
        /*0000*/ 	.byte	0x6b, 0x5f, 0x74, 0x69, 0x6c, 0x65, 0x5f, 0x63, 0x6f, 0x75, 0x6e, 0x74, 0x20, 0x3e, 0x3d, 0x20
        /*0010*/ 	.byte	0x31, 0x00
	.type		$str$23,@object
	.size		$str$23,(__unnamed_1 - $str$23)
$str$23:
        /*0012*/ 	.byte	0x2f, 0x74, 0x6d, 0x70, 0x2f, 0x63, 0x75, 0x74, 0x6c, 0x61, 0x73, 0x73, 0x5f, 0x73, 0x77, 0x65
        /*0022*/ 	.byte	0x65, 0x70, 0x5f, 0x73, 0x72, 0x63, 0x2f, 0x69, 0x6e, 0x63, 0x6c, 0x75, 0x64, 0x65, 0x2f, 0x63
        /*0032*/ 	.byte	0x75, 0x74, 0x6c, 0x61, 0x73, 0x73, 0x2f, 0x67, 0x65, 0x6d, 0x6d, 0x2f, 0x63, 0x6f, 0x6c, 0x6c
        /*0042*/ 	.byte	0x65, 0x63, 0x74, 0x69, 0x76, 0x65, 0x2f, 0x73, 0x6d, 0x39, 0x30, 0x5f, 0x6d, 0x6d, 0x61, 0x5f
        /*0052*/ 	.byte	0x74, 0x6d, 0x61, 0x5f, 0x67, 0x6d, 0x6d, 0x61, 0x5f, 0x73, 0x73, 0x5f, 0x77, 0x61, 0x72, 0x70
        /*0062*/ 	.byte	0x73, 0x70, 0x65, 0x63, 0x69, 0x61, 0x6c, 0x69, 0x7a, 0x65, 0x64, 0x2e, 0x68, 0x70, 0x70, 0x00
	.type		__unnamed_1,@object
	.size		__unnamed_1,(.L_0 - __unnamed_1)
__unnamed_1:
        /*0072*/ 	.byte	0x76, 0x6f, 0x69, 0x64, 0x20, 0x63, 0x75, 0x74, 0x6c, 0x61, 0x73, 0x73, 0x3a, 0x3a, 0x67, 0x65
        /* <DEDUP_REMOVED lines=172> */
        /*0b42*/ 	.byte	0x00
.L_0:


//--------------------- .nv.shared._ZN7cutlass13device_kernelINS_4gemm6kernel13GemmUniversalIN4cute5tupleIJiiiiEEENS1_10collective13CollectiveMmaINS1_34MainloopSm90TmaGmmaWarpSpecializedILi9ENS5_IJNS4_1CILi1EEESB_SB_EEENS1_35KernelTmaWarpSpecializedCooperativeEEENS5_IJNSA_ILi128EEENSA_ILi64EEESF_EEEaNS5_IJlSB_lEEEaSI_NS4_8TiledMMAINS4_8MMA_AtomIJNS4_4SM904GMMA26MMA_64x64x32_S32S8S8_SS_TNEEEENS4_6LayoutINS5_IJNSA_ILi2EEESB_SB_EEENS5_IJSB_NSA_ILi0EEESS_EEEEENS5_IJNS4_10UnderscoreESV_SV_EEEEENS4_13SM90_TMA_LOADENS4_14ComposedLayoutINS4_7SwizzleILi3ELi4ELi3EEENS4_18smem_ptr_flag_bitsILi8EEENSP_INS5_IJNSA_ILi8EEESF_EEENS5_IJSF_SB_EEEEEEEvNS4_8identityESY_S18_vS19_EENS_8epilogue10collective6detail29Sm90TmaWarpSpecializedAdapterINS1C_15DefaultEpilogueIaSI_SI_NS1B_6thread17LinearCombinationIaLi1EiiLNS1G_9ScaleType4KindE0ELNS_15FloatRoundStyleE2EaEENS1_15EpilogueDefaultEEEEEvvEEEEvNT_6ParamsE --------------------------
	.section	.nv.shared._ZN7cutlass13device_kernelINS_4gemm6kernel13GemmUniversalIN4cute5tupleIJiiiiEEENS1_10collective13CollectiveMmaINS1_34MainloopSm90TmaGmmaWarpSpecializedILi9ENS5_IJNS4_1CILi1EEESB_SB_EEENS1_35KernelTmaWarpSpecializedCooperativeEEENS5_IJNSA_ILi128EEENSA_ILi64EEESF_EEEaNS5_IJlSB_lEEEaSI_NS4_8TiledMMAINS4_8MMA_AtomIJNS4_4SM904GMMA26MMA_64x64x32_S32S8S8_SS_TNEEEENS4_6LayoutINS5_IJNSA_ILi2EEESB_SB_EEENS5_IJSB_NSA_ILi0EEESS_EEEEENS5_IJNS4_10UnderscoreESV_SV_EEEEENS4_13SM90_TMA_LOADENS4_14ComposedLayoutINS4_7SwizzleILi3ELi4ELi3EEENS4_18smem_ptr_flag_bitsILi8EEENSP_INS5_IJNSA_ILi8EEESF_EEENS5_IJSF_SB_EEEEEEEvNS4_8identityESY_S18_vS19_EENS_8epilogue10collective6detail29Sm90TmaWarpSpecializedAdapterINS1C_15DefaultEpilogueIaSI_SI_NS1B_6thread17LinearCombinationIaLi1EiiLNS1G_9ScaleType4KindE0ELNS_15FloatRoundStyleE2EaEENS1_15EpilogueDefaultEEEEEvvEEEEvNT_6ParamsE,"aw",@nobits
	.sectionflags	@""
	.align	16
	.zero		1024


//--------------------- .nv.shared.reserved.0     --------------------------
	.section	.nv.shared.reserved.0,"aw",@nobits
	.weak		__nv_reservedSMEM_offset_0_alias
	.size		__nv_reservedSMEM_offset_0_alias, 0, 0
	.other		__nv_reservedSMEM_offset_0_alias,@"STO_CUDA_RESERVED_SHARED STV_DEFAULT"
__nv_reservedSMEM_offset_0_alias:
	.zero		0


//--------------------- .nv.global                --------------------------
	.section	.nv.global,"aw",@nobits
.nv.global:
	.type		_ZN40_INTERNAL_f292e35d_4_k_cu_ffb39515_299974cute1_E,@object
	.size		_ZN40_INTERNAL_f292e35d_4_k_cu_ffb39515_299974cute1_E,(_ZN40_INTERNAL_f292e35d_4_k_cu_ffb39515_299974cuda3std3__45__cpo6cbeginE - _ZN40_INTERNAL_f292e35d_4_k_cu_ffb39515_299974cute1_E)
_ZN40_INTERNAL_f292e35d_4_k_cu_ffb39515_299974cute1_E:
	.zero		1
	.type		_ZN40_INTERNAL_f292e35d_4_k_cu_ffb39515_299974cuda3std3__45__cpo6cbeginE,@object
	.size		_ZN40_INTERNAL_f292e35d_4_k_cu_ffb39515_299974cuda3std3__45__cpo6cbeginE,(_ZN40_INTERNAL_f292e35d_4_k_cu_ffb39515_299974cuda3std3__48in_placeE - _ZN40_INTERNAL_f292e35d_4_k_cu_ffb39515_299974cuda3std3__45__cpo6cbeginE)
_ZN40_INTERNAL_f292e35d_4_k_cu_ffb39515_299974cuda3std3__45__cpo6cbeginE:
	.zero		1
	.type		_ZN40_INTERNAL_f292e35d_4_k_cu_ffb39515_299974cuda3std3__48in_placeE,@object
	.size		_ZN40_INTERNAL_f292e35d_4_k_cu_ffb39515_299974cuda3std3__48in_placeE,(_ZN40_INTERNAL_f292e35d_4_k_cu_ffb39515_299974cuda3std6ranges3__45__cpo9iter_moveE - _ZN40_INTERNAL_f292e35d_4_k_cu_ffb39515_299974cuda3std3__48in_placeE)
_ZN40_INTERNAL_f292e35d_4_k_cu_ffb39515_299974cuda3std3__48in_placeE:
	.zero		1
	.type		_ZN40_INTERNAL_f292e35d_4_k_cu_ffb39515_299974cuda3std6ranges3__45__cpo9iter_moveE,@object
	.size		_ZN40_INTERNAL_f292e35d_4_k_cu_ffb39515_299974cuda3std6ranges3__45__cpo9iter_moveE,(_ZN40_INTERNAL_f292e35d_4_k_cu_ffb39515_299974cuda3std3__45__cpo5beginE - _ZN40_INTERNAL_f292e35d_4_k_cu_ffb39515_299974cuda3std6ranges3__45__cpo9iter_moveE)
_ZN40_INTERNAL_f292e35d_4_k_cu_ffb39515_299974cuda3std6ranges3__45__cpo9iter_moveE:
	.zero		1
	.type		_ZN40_INTERNAL_f292e35d_4_k_cu_ffb39515_299974cuda3std3__45__cpo5beginE,@object
	.size		_ZN40_INTERNAL_f292e35d_4_k_cu_ffb39515_299974cuda3std3__45__cpo5beginE,(_ZN40_INTERNAL_f292e35d_4_k_cu_ffb39515_299974cuda3std3__442_GLOBAL__N__f292e35d_4_k_cu_ffb39515_299976ignoreE - _ZN40_INTERNAL_f292e35d_4_k_cu_ffb39515_299974cuda3std3__45__cpo5beginE)
_ZN40_INTERNAL_f292e35d_4_k_cu_ffb39515_299974cuda3std3__45__cpo5beginE:
	.zero		1
	.type		_ZN40_INTERNAL_f292e35d_4_k_cu_ffb39515_299974cuda3std3__442_GLOBAL__N__f292e35d_4_k_cu_ffb39515_299976ignoreE,@object
	.size		_ZN40_INTERNAL_f292e35d_4_k_cu_ffb39515_299974cuda3std3__442_GLOBAL__N__f292e35d_4_k_cu_ffb39515_299976ignoreE,(_ZN40_INTERNAL_f292e35d_4_k_cu_ffb39515_299974cute7productE - _ZN40_INTERNAL_f292e35d_4_k_cu_ffb39515_299974cuda3std3__442_GLOBAL__N__f292e35d_4_k_cu_ffb39515_299976ignoreE)
_ZN40_INTERNAL_f292e35d_4_k_cu_ffb39515_299974cuda3std3__442_GLOBAL__N__f292e35d_4_k_cu_ffb39515_299976ignoreE:
	.zero		1
	.type		_ZN40_INTERNAL_f292e35d_4_k_cu_ffb39515_299974cute7productE,@object
	.size		_ZN40_INTERNAL_f292e35d_4_k_cu_ffb39515_299974cute7productE,(_ZN40_INTERNAL_f292e35d_4_k_cu_ffb39515_299974cuda3std3__45__cpo3endE - _ZN40_INTERNAL_f292e35d_4_k_cu_ffb39515_299974cute7productE)
_ZN40_INTERNAL_f292e35d_4_k_cu_ffb39515_299974cute7productE:
	.zero		1
	.type		_ZN40_INTERNAL_f292e35d_4_k_cu_ffb39515_299974cuda3std3__45__cpo3endE,@object
	.size		_ZN40_INTERNAL_f292e35d_4_k_cu_ffb39515_299974cuda3std3__45__cpo3endE,(_ZN40_INTERNAL_f292e35d_4_k_cu_ffb39515_299974cuda3std3__419piecewise_constructE - _ZN40_INTERNAL_f292e35d_4_k_cu_ffb39515_299974cuda3std3__45__cpo3endE)
_ZN40_INTERNAL_f292e35d_4_k_cu_ffb39515_299974cuda3std3__45__cpo3endE:
	.zero		1
	.type		_ZN40_INTERNAL_f292e35d_4_k_cu_ffb39515_299974cuda3std3__419piecewise_constructE,@object
	.size		_ZN40_INTERNAL_f292e35d_4_k_cu_ffb39515_299974cuda3std3__419piecewise_constructE,(_ZN40_INTERNAL_f292e35d_4_k_cu_ffb39515_299974cuda3std3__45__cpo4cendE - _ZN40_INTERNAL_f292e35d_4_k_cu_ffb39515_299974cuda3std3__419piecewise_constructE)
_ZN40_INTERNAL_f292e35d_4_k_cu_ffb39515_299974cuda3std3__419piecewise_constructE:
	.zero		1
	.type		_ZN40_INTERNAL_f292e35d_4_k_cu_ffb39515_299974cuda3std3__45__cpo4cendE,@object
	.size		_ZN40_INTERNAL_f292e35d_4_k_cu_ffb39515_299974cuda3std3__45__cpo4cendE,(_ZN40_INTERNAL_f292e35d_4_k_cu_ffb39515_299974cuda3std6ranges3__45__cpo4swapE - _ZN40_INTERNAL_f292e35d_4_k_cu_ffb39515_299974cuda3std3__45__cpo4cendE)
_ZN40_INTERNAL_f292e35d_4_k_cu_ffb39515_299974cuda3std3__45__cpo4cendE:
	.zero		1
	.type		_ZN40_INTERNAL_f292e35d_4_k_cu_ffb39515_299974cuda3std6ranges3__45__cpo4swapE,@object
	.size		_ZN40_INTERNAL_f292e35d_4_k_cu_ffb39515_299974cuda3std6ranges3__45__cpo4swapE,(.L_8 - _ZN40_INTERNAL_f292e35d_4_k_cu_ffb39515_299974cuda3std6ranges3__45__cpo4swapE)
_ZN40_INTERNAL_f292e35d_4_k_cu_ffb39515_299974cuda3std6ranges3__45__cpo4swapE:
	.zero		1
.L_8:


//--------------------- .nv.constant0._ZN7cutlass13device_kernelINS_4gemm6kernel13GemmUniversalIN4cute5tupleIJiiiiEEENS1_10collective13CollectiveMmaINS1_34MainloopSm90TmaGmmaWarpSpecializedILi9ENS5_IJNS4_1CILi1EEESB_SB_EEENS1_35KernelTmaWarpSpecializedCooperativeEEENS5_IJNSA_ILi128EEENSA_ILi64EEESF_EEEaNS5_IJlSB_lEEEaSI_NS4_8TiledMMAINS4_8MMA_AtomIJNS4_4SM904GMMA26MMA_64x64x32_S32S8S8_SS_TNEEEENS4_6LayoutINS5_IJNSA_ILi2EEESB_SB_EEENS5_IJSB_NSA_ILi0EEESS_EEEEENS5_IJNS4_10UnderscoreESV_SV_EEEEENS4_13SM90_TMA_LOADENS4_14ComposedLayoutINS4_7SwizzleILi3ELi4ELi3EEENS4_18smem_ptr_flag_bitsILi8EEENSP_INS5_IJNSA_ILi8EEESF_EEENS5_IJSF_SB_EEEEEEEvNS4_8identityESY_S18_vS19_EENS_8epilogue10collective6detail29Sm90TmaWarpSpecializedAdapterINS1C_15DefaultEpilogueIaSI_SI_NS1B_6thread17LinearCombinationIaLi1EiiLNS1G_9ScaleType4KindE0ELNS_15FloatRoundStyleE2EaEENS1_15EpilogueDefaultEEEEEvvEEEEvNT_6ParamsE --------------------------
	.section	.nv.constant0._ZN7cutlass13device_kernelINS_4gemm6kernel13GemmUniversalIN4cute5tupleIJiiiiEEENS1_10collective13CollectiveMmaINS1_34MainloopSm90TmaGmmaWarpSpecializedILi9ENS5_IJNS4_1CILi1EEESB_SB_EEENS1_35KernelTmaWarpSpecializedCooperativeEEENS5_IJNSA_ILi128EEENSA_ILi64EEESF_EEEaNS5_IJlSB_lEEEaSI_NS4_8TiledMMAINS4_8MMA_AtomIJNS4_4SM904GMMA26MMA_64x64x32_S32S8S8_SS_TNEEEENS4_6LayoutINS5_IJNSA_ILi2EEESB_SB_EEENS5_IJSB_NSA_ILi0EEESS_EEEEENS5_IJNS4_10UnderscoreESV_SV_EEEEENS4_13SM90_TMA_LOADENS4_14ComposedLayoutINS4_7SwizzleILi3ELi4ELi3EEENS4_18smem_ptr_flag_bitsILi8EEENSP_INS5_IJNSA_ILi8EEESF_EEENS5_IJSF_SB_EEEEEEEvNS4_8identityESY_S18_vS19_EENS_8epilogue10collective6detail29Sm90TmaWarpSpecializedAdapterINS1C_15DefaultEpilogueIaSI_SI_NS1B_6thread17LinearCombinationIaLi1EiiLNS1G_9ScaleType4KindE0ELNS_15FloatRoundStyleE2EaEENS1_15EpilogueDefaultEEEEEvvEEEEvNT_6ParamsE,"a",@progbits
	.sectionflags	@""
	.align	4
.nv.constant0._ZN7cutlass13device_kernelINS_4gemm6kernel13GemmUniversalIN4cute5tupleIJiiiiEEENS1_10collective13CollectiveMmaINS1_34MainloopSm90TmaGmmaWarpSpecializedILi9ENS5_IJNS4_1CILi1EEESB_SB_EEENS1_35KernelTmaWarpSpecializedCooperativeEEENS5_IJNSA_ILi128EEENSA_ILi64EEESF_EEEaNS5_IJlSB_lEEEaSI_NS4_8TiledMMAINS4_8MMA_AtomIJNS4_4SM904GMMA26MMA_64x64x32_S32S8S8_SS_TNEEEENS4_6LayoutINS5_IJNSA_ILi2EEESB_SB_EEENS5_IJSB_NSA_ILi0EEESS_EEEEENS5_IJNS4_10UnderscoreESV_SV_EEEEENS4_13SM90_TMA_LOADENS4_14ComposedLayoutINS4_7SwizzleILi3ELi4ELi3EEENS4_18smem_ptr_flag_bitsILi8EEENSP_INS5_IJNSA_ILi8EEESF_EEENS5_IJSF_SB_EEEEEEEvNS4_8identityESY_S18_vS19_EENS_8epilogue10collective6detail29Sm90TmaWarpSpecializedAdapterINS1C_15DefaultEpilogueIaSI_SI_NS1B_6thread17LinearCombinationIaLi1EiiLNS1G_9ScaleType4KindE0ELNS_15FloatRoundStyleE2EaEENS1_15EpilogueDefaultEEEEEvvEEEEvNT_6ParamsE:
	.zero		1664


//--------------------- SYMBOLS --------------------------

	.type		.nv.reservedSmem.offset0,@object
	.size		.nv.reservedSmem.offset0,0x4
	.type		__assertfail,@function
